//
// Generated by NVIDIA NVVM Compiler
//
// Compiler Build ID: CL-36424714
// Cuda compilation tools, release 13.0, V13.0.88
// Based on NVVM 20.0.0
//

.version 9.0
.target sm_100
.address_size 64

	// .globl	_Z12syncLoadGemmILi64ELi64ELi16ELi4ELi4EEvPKfS1_Pfiii
// _ZZ12syncLoadGemmILi64ELi64ELi16ELi4ELi4EEvPKfS1_PfiiiE2As has been demoted
// _ZZ12syncLoadGemmILi64ELi64ELi16ELi4ELi4EEvPKfS1_PfiiiE2Bs has been demoted
// _ZZ13asyncCopyGemmILi64ELi64ELi16ELi4ELi4EEvPKfS1_PfiiiE2As has been demoted
// _ZZ13asyncCopyGemmILi64ELi64ELi16ELi4ELi4EEvPKfS1_PfiiiE2Bs has been demoted

.visible .entry _Z12syncLoadGemmILi64ELi64ELi16ELi4ELi4EEvPKfS1_Pfiii(
	.param .u64 .ptr .align 1 _Z12syncLoadGemmILi64ELi64ELi16ELi4ELi4EEvPKfS1_Pfiii_param_0,
	.param .u64 .ptr .align 1 _Z12syncLoadGemmILi64ELi64ELi16ELi4ELi4EEvPKfS1_Pfiii_param_1,
	.param .u64 .ptr .align 1 _Z12syncLoadGemmILi64ELi64ELi16ELi4ELi4EEvPKfS1_Pfiii_param_2,
	.param .u32 _Z12syncLoadGemmILi64ELi64ELi16ELi4ELi4EEvPKfS1_Pfiii_param_3,
	.param .u32 _Z12syncLoadGemmILi64ELi64ELi16ELi4ELi4EEvPKfS1_Pfiii_param_4,
	.param .u32 _Z12syncLoadGemmILi64ELi64ELi16ELi4ELi4EEvPKfS1_Pfiii_param_5
)
{
	.reg .pred 	%p<60>;
	.reg .b16 	%rs<6>;
	.reg .b32 	%r<76>;
	.reg .b32 	%f<459>;
	.reg .b64 	%rd<21>;
	// demoted variable
	.shared .align 4 .b8 _ZZ12syncLoadGemmILi64ELi64ELi16ELi4ELi4EEvPKfS1_PfiiiE2As[4160];
	// demoted variable
	.shared .align 4 .b8 _ZZ12syncLoadGemmILi64ELi64ELi16ELi4ELi4EEvPKfS1_PfiiiE2Bs[4160];
	ld.param.u64 	%rd8, [_Z12syncLoadGemmILi64ELi64ELi16ELi4ELi4EEvPKfS1_Pfiii_param_2];
	ld.param.u32 	%r38, [_Z12syncLoadGemmILi64ELi64ELi16ELi4ELi4EEvPKfS1_Pfiii_param_3];
	ld.param.u32 	%r39, [_Z12syncLoadGemmILi64ELi64ELi16ELi4ELi4EEvPKfS1_Pfiii_param_4];
	ld.param.u32 	%r40, [_Z12syncLoadGemmILi64ELi64ELi16ELi4ELi4EEvPKfS1_Pfiii_param_5];
	cvta.to.global.u64 	%rd1, %rd8;
	mov.u32 	%r1, %tid.x;
	mov.u32 	%r2, %tid.y;
	mov.u32 	%r41, %ctaid.y;
	shl.b32 	%r3, %r41, 6;
	shl.b32 	%r42, %r2, 2;
	add.s32 	%r4, %r3, %r42;
	mov.u32 	%r43, %ctaid.x;
	shl.b32 	%r5, %r43, 6;
	shl.b32 	%r44, %r1, 2;
	add.s32 	%r6, %r5, %r44;
	shl.b32 	%r45, %r2, 4;
	add.s32 	%r7, %r45, %r1;
	setp.lt.s32 	%p1, %r40, 1;
	mov.f32 	%f443, 0f00000000;
	mov.f32 	%f444, %f443;
	mov.f32 	%f445, %f443;
	mov.f32 	%f446, %f443;
	mov.f32 	%f447, %f443;
	mov.f32 	%f448, %f443;
	mov.f32 	%f449, %f443;
	mov.f32 	%f450, %f443;
	mov.f32 	%f451, %f443;
	mov.f32 	%f452, %f443;
	mov.f32 	%f453, %f443;
	mov.f32 	%f454, %f443;
	mov.f32 	%f455, %f443;
	mov.f32 	%f456, %f443;
	mov.f32 	%f457, %f443;
	mov.f32 	%f458, %f443;
	@%p1 bra 	$L__BB0_12;
	shr.u32 	%r8, %r7, 6;
	cvt.u16.u32 	%rs1, %r2;
	shl.b16 	%rs2, %rs1, 4;
	cvt.u16.u32 	%rs3, %r1;
	add.s16 	%rs4, %rs2, %rs3;
	cvt.u32.u16 	%r47, %rs4;
	and.b32  	%r48, %r47, 63;
	and.b16  	%rs5, %rs4, 63;
	mul.wide.u16 	%r49, %rs5, 4;
	mad.lo.s32 	%r50, %r8, 260, %r49;
	mov.u32 	%r51, _ZZ12syncLoadGemmILi64ELi64ELi16ELi4ELi4EEvPKfS1_PfiiiE2As;
	add.s32 	%r9, %r51, %r50;
	add.s32 	%r52, %r3, %r48;
	mad.lo.s32 	%r10, %r40, %r52, %r8;
	mov.b32 	%r70, 0;
	mov.f32 	%f443, 0f00000000;
$L__BB0_2:
	setp.gt.u32 	%p2, %r7, 1023;
	@%p2 bra 	$L__BB0_11;
	add.s32 	%r72, %r10, %r70;
	add.s32 	%r71, %r8, %r70;
	mov.u32 	%r73, %r9;
	mov.u32 	%r74, %r7;
$L__BB0_4:
	and.b32  	%r53, %r74, 63;
	add.s32 	%r55, %r53, %r3;
	setp.ge.s32 	%p3, %r71, %r40;
	setp.ge.s32 	%p4, %r55, %r38;
	mov.f32 	%f441, 0f00000000;
	or.pred  	%p5, %p3, %p4;
	@%p5 bra 	$L__BB0_6;
	ld.param.u64 	%rd19, [_Z12syncLoadGemmILi64ELi64ELi16ELi4ELi4EEvPKfS1_Pfiii_param_0];
	cvta.to.global.u64 	%rd9, %rd19;
	mul.wide.u32 	%rd10, %r72, 4;
	add.s64 	%rd11, %rd9, %rd10;
	ld.global.nc.f32 	%f441, [%rd11];
$L__BB0_6:
	st.shared.f32 	[%r73], %f441;
	add.s32 	%r18, %r74, 256;
	add.s32 	%r73, %r73, 1040;
	add.s32 	%r72, %r72, 4;
	add.s32 	%r71, %r71, 4;
	setp.lt.u32 	%p6, %r74, 768;
	mov.u32 	%r74, %r18;
	@%p6 bra 	$L__BB0_4;
	mov.u32 	%r75, %r7;
$L__BB0_8:
	shr.u32 	%r23, %r75, 6;
	and.b32  	%r24, %r75, 63;
	add.s32 	%r25, %r23, %r70;
	add.s32 	%r26, %r24, %r5;
	setp.ge.s32 	%p7, %r25, %r40;
	setp.ge.s32 	%p8, %r26, %r39;
	mov.f32 	%f442, 0f00000000;
	or.pred  	%p9, %p7, %p8;
	@%p9 bra 	$L__BB0_10;
	ld.param.u64 	%rd20, [_Z12syncLoadGemmILi64ELi64ELi16ELi4ELi4EEvPKfS1_Pfiii_param_1];
	mad.lo.s32 	%r56, %r25, %r39, %r26;
	cvta.to.global.u64 	%rd12, %rd20;
	mul.wide.s32 	%rd13, %r56, 4;
	add.s64 	%rd14, %rd12, %rd13;
	ld.global.nc.f32 	%f442, [%rd14];
$L__BB0_10:
	mov.u32 	%r57, _ZZ12syncLoadGemmILi64ELi64ELi16ELi4ELi4EEvPKfS1_PfiiiE2Bs;
	mad.lo.s32 	%r58, %r23, 260, %r57;
	shl.b32 	%r59, %r24, 2;
	add.s32 	%r60, %r58, %r59;
	st.shared.f32 	[%r60], %f442;
	add.s32 	%r27, %r75, 256;
	setp.lt.u32 	%p10, %r75, 768;
	mov.u32 	%r75, %r27;
	@%p10 bra 	$L__BB0_8;
$L__BB0_11:
	bar.sync 	0;
	mov.u32 	%r61, %tid.y;
	shl.b32 	%r62, %r61, 4;
	mov.u32 	%r63, _ZZ12syncLoadGemmILi64ELi64ELi16ELi4ELi4EEvPKfS1_PfiiiE2As;
	add.s32 	%r64, %r63, %r62;
	ld.shared.f32 	%f57, [%r64];
	ld.shared.f32 	%f58, [%r64+4];
	ld.shared.f32 	%f59, [%r64+8];
	ld.shared.f32 	%f60, [%r64+12];
	mov.u32 	%r65, %tid.x;
	shl.b32 	%r66, %r65, 4;
	mov.u32 	%r67, _ZZ12syncLoadGemmILi64ELi64ELi16ELi4ELi4EEvPKfS1_PfiiiE2Bs;
	add.s32 	%r68, %r67, %r66;
	ld.shared.f32 	%f61, [%r68];
	ld.shared.f32 	%f62, [%r68+4];
	ld.shared.f32 	%f63, [%r68+8];
	ld.shared.f32 	%f64, [%r68+12];
	fma.rn.f32 	%f65, %f57, %f61, %f450;
	fma.rn.f32 	%f66, %f57, %f62, %f449;
	fma.rn.f32 	%f67, %f57, %f63, %f448;
	fma.rn.f32 	%f68, %f57, %f64, %f447;
	fma.rn.f32 	%f69, %f58, %f61, %f446;
	fma.rn.f32 	%f70, %f58, %f62, %f445;
	fma.rn.f32 	%f71, %f58, %f63, %f444;
	fma.rn.f32 	%f72, %f58, %f64, %f443;
	fma.rn.f32 	%f73, %f59, %f61, %f451;
	fma.rn.f32 	%f74, %f59, %f62, %f452;
	fma.rn.f32 	%f75, %f59, %f63, %f453;
	fma.rn.f32 	%f76, %f59, %f64, %f454;
	fma.rn.f32 	%f77, %f60, %f61, %f455;
	fma.rn.f32 	%f78, %f60, %f62, %f456;
	fma.rn.f32 	%f79, %f60, %f63, %f457;
	fma.rn.f32 	%f80, %f60, %f64, %f458;
	ld.shared.f32 	%f81, [%r64+260];
	ld.shared.f32 	%f82, [%r64+264];
	ld.shared.f32 	%f83, [%r64+268];
	ld.shared.f32 	%f84, [%r64+272];
	ld.shared.f32 	%f85, [%r68+260];
	ld.shared.f32 	%f86, [%r68+264];
	ld.shared.f32 	%f87, [%r68+268];
	ld.shared.f32 	%f88, [%r68+272];
	fma.rn.f32 	%f89, %f81, %f85, %f65;
	fma.rn.f32 	%f90, %f81, %f86, %f66;
	fma.rn.f32 	%f91, %f81, %f87, %f67;
	fma.rn.f32 	%f92, %f81, %f88, %f68;
	fma.rn.f32 	%f93, %f82, %f85, %f69;
	fma.rn.f32 	%f94, %f82, %f86, %f70;
	fma.rn.f32 	%f95, %f82, %f87, %f71;
	fma.rn.f32 	%f96, %f82, %f88, %f72;
	fma.rn.f32 	%f97, %f83, %f85, %f73;
	fma.rn.f32 	%f98, %f83, %f86, %f74;
	fma.rn.f32 	%f99, %f83, %f87, %f75;
	fma.rn.f32 	%f100, %f83, %f88, %f76;
	fma.rn.f32 	%f101, %f84, %f85, %f77;
	fma.rn.f32 	%f102, %f84, %f86, %f78;
	fma.rn.f32 	%f103, %f84, %f87, %f79;
	fma.rn.f32 	%f104, %f84, %f88, %f80;
	ld.shared.f32 	%f105, [%r64+520];
	ld.shared.f32 	%f106, [%r64+524];
	ld.shared.f32 	%f107, [%r64+528];
	ld.shared.f32 	%f108, [%r64+532];
	ld.shared.f32 	%f109, [%r68+520];
	ld.shared.f32 	%f110, [%r68+524];
	ld.shared.f32 	%f111, [%r68+528];
	ld.shared.f32 	%f112, [%r68+532];
	fma.rn.f32 	%f113, %f105, %f109, %f89;
	fma.rn.f32 	%f114, %f105, %f110, %f90;
	fma.rn.f32 	%f115, %f105, %f111, %f91;
	fma.rn.f32 	%f116, %f105, %f112, %f92;
	fma.rn.f32 	%f117, %f106, %f109, %f93;
	fma.rn.f32 	%f118, %f106, %f110, %f94;
	fma.rn.f32 	%f119, %f106, %f111, %f95;
	fma.rn.f32 	%f120, %f106, %f112, %f96;
	fma.rn.f32 	%f121, %f107, %f109, %f97;
	fma.rn.f32 	%f122, %f107, %f110, %f98;
	fma.rn.f32 	%f123, %f107, %f111, %f99;
	fma.rn.f32 	%f124, %f107, %f112, %f100;
	fma.rn.f32 	%f125, %f108, %f109, %f101;
	fma.rn.f32 	%f126, %f108, %f110, %f102;
	fma.rn.f32 	%f127, %f108, %f111, %f103;
	fma.rn.f32 	%f128, %f108, %f112, %f104;
	ld.shared.f32 	%f129, [%r64+780];
	ld.shared.f32 	%f130, [%r64+784];
	ld.shared.f32 	%f131, [%r64+788];
	ld.shared.f32 	%f132, [%r64+792];
	ld.shared.f32 	%f133, [%r68+780];
	ld.shared.f32 	%f134, [%r68+784];
	ld.shared.f32 	%f135, [%r68+788];
	ld.shared.f32 	%f136, [%r68+792];
	fma.rn.f32 	%f137, %f129, %f133, %f113;
	fma.rn.f32 	%f138, %f129, %f134, %f114;
	fma.rn.f32 	%f139, %f129, %f135, %f115;
	fma.rn.f32 	%f140, %f129, %f136, %f116;
	fma.rn.f32 	%f141, %f130, %f133, %f117;
	fma.rn.f32 	%f142, %f130, %f134, %f118;
	fma.rn.f32 	%f143, %f130, %f135, %f119;
	fma.rn.f32 	%f144, %f130, %f136, %f120;
	fma.rn.f32 	%f145, %f131, %f133, %f121;
	fma.rn.f32 	%f146, %f131, %f134, %f122;
	fma.rn.f32 	%f147, %f131, %f135, %f123;
	fma.rn.f32 	%f148, %f131, %f136, %f124;
	fma.rn.f32 	%f149, %f132, %f133, %f125;
	fma.rn.f32 	%f150, %f132, %f134, %f126;
	fma.rn.f32 	%f151, %f132, %f135, %f127;
	fma.rn.f32 	%f152, %f132, %f136, %f128;
	ld.shared.f32 	%f153, [%r64+1040];
	ld.shared.f32 	%f154, [%r64+1044];
	ld.shared.f32 	%f155, [%r64+1048];
	ld.shared.f32 	%f156, [%r64+1052];
	ld.shared.f32 	%f157, [%r68+1040];
	ld.shared.f32 	%f158, [%r68+1044];
	ld.shared.f32 	%f159, [%r68+1048];
	ld.shared.f32 	%f160, [%r68+1052];
	fma.rn.f32 	%f161, %f153, %f157, %f137;
	fma.rn.f32 	%f162, %f153, %f158, %f138;
	fma.rn.f32 	%f163, %f153, %f159, %f139;
	fma.rn.f32 	%f164, %f153, %f160, %f140;
	fma.rn.f32 	%f165, %f154, %f157, %f141;
	fma.rn.f32 	%f166, %f154, %f158, %f142;
	fma.rn.f32 	%f167, %f154, %f159, %f143;
	fma.rn.f32 	%f168, %f154, %f160, %f144;
	fma.rn.f32 	%f169, %f155, %f157, %f145;
	fma.rn.f32 	%f170, %f155, %f158, %f146;
	fma.rn.f32 	%f171, %f155, %f159, %f147;
	fma.rn.f32 	%f172, %f155, %f160, %f148;
	fma.rn.f32 	%f173, %f156, %f157, %f149;
	fma.rn.f32 	%f174, %f156, %f158, %f150;
	fma.rn.f32 	%f175, %f156, %f159, %f151;
	fma.rn.f32 	%f176, %f156, %f160, %f152;
	ld.shared.f32 	%f177, [%r64+1300];
	ld.shared.f32 	%f178, [%r64+1304];
	ld.shared.f32 	%f179, [%r64+1308];
	ld.shared.f32 	%f180, [%r64+1312];
	ld.shared.f32 	%f181, [%r68+1300];
	ld.shared.f32 	%f182, [%r68+1304];
	ld.shared.f32 	%f183, [%r68+1308];
	ld.shared.f32 	%f184, [%r68+1312];
	fma.rn.f32 	%f185, %f177, %f181, %f161;
	fma.rn.f32 	%f186, %f177, %f182, %f162;
	fma.rn.f32 	%f187, %f177, %f183, %f163;
	fma.rn.f32 	%f188, %f177, %f184, %f164;
	fma.rn.f32 	%f189, %f178, %f181, %f165;
	fma.rn.f32 	%f190, %f178, %f182, %f166;
	fma.rn.f32 	%f191, %f178, %f183, %f167;
	fma.rn.f32 	%f192, %f178, %f184, %f168;
	fma.rn.f32 	%f193, %f179, %f181, %f169;
	fma.rn.f32 	%f194, %f179, %f182, %f170;
	fma.rn.f32 	%f195, %f179, %f183, %f171;
	fma.rn.f32 	%f196, %f179, %f184, %f172;
	fma.rn.f32 	%f197, %f180, %f181, %f173;
	fma.rn.f32 	%f198, %f180, %f182, %f174;
	fma.rn.f32 	%f199, %f180, %f183, %f175;
	fma.rn.f32 	%f200, %f180, %f184, %f176;
	ld.shared.f32 	%f201, [%r64+1560];
	ld.shared.f32 	%f202, [%r64+1564];
	ld.shared.f32 	%f203, [%r64+1568];
	ld.shared.f32 	%f204, [%r64+1572];
	ld.shared.f32 	%f205, [%r68+1560];
	ld.shared.f32 	%f206, [%r68+1564];
	ld.shared.f32 	%f207, [%r68+1568];
	ld.shared.f32 	%f208, [%r68+1572];
	fma.rn.f32 	%f209, %f201, %f205, %f185;
	fma.rn.f32 	%f210, %f201, %f206, %f186;
	fma.rn.f32 	%f211, %f201, %f207, %f187;
	fma.rn.f32 	%f212, %f201, %f208, %f188;
	fma.rn.f32 	%f213, %f202, %f205, %f189;
	fma.rn.f32 	%f214, %f202, %f206, %f190;
	fma.rn.f32 	%f215, %f202, %f207, %f191;
	fma.rn.f32 	%f216, %f202, %f208, %f192;
	fma.rn.f32 	%f217, %f203, %f205, %f193;
	fma.rn.f32 	%f218, %f203, %f206, %f194;
	fma.rn.f32 	%f219, %f203, %f207, %f195;
	fma.rn.f32 	%f220, %f203, %f208, %f196;
	fma.rn.f32 	%f221, %f204, %f205, %f197;
	fma.rn.f32 	%f222, %f204, %f206, %f198;
	fma.rn.f32 	%f223, %f204, %f207, %f199;
	fma.rn.f32 	%f224, %f204, %f208, %f200;
	ld.shared.f32 	%f225, [%r64+1820];
	ld.shared.f32 	%f226, [%r64+1824];
	ld.shared.f32 	%f227, [%r64+1828];
	ld.shared.f32 	%f228, [%r64+1832];
	ld.shared.f32 	%f229, [%r68+1820];
	ld.shared.f32 	%f230, [%r68+1824];
	ld.shared.f32 	%f231, [%r68+1828];
	ld.shared.f32 	%f232, [%r68+1832];
	fma.rn.f32 	%f233, %f225, %f229, %f209;
	fma.rn.f32 	%f234, %f225, %f230, %f210;
	fma.rn.f32 	%f235, %f225, %f231, %f211;
	fma.rn.f32 	%f236, %f225, %f232, %f212;
	fma.rn.f32 	%f237, %f226, %f229, %f213;
	fma.rn.f32 	%f238, %f226, %f230, %f214;
	fma.rn.f32 	%f239, %f226, %f231, %f215;
	fma.rn.f32 	%f240, %f226, %f232, %f216;
	fma.rn.f32 	%f241, %f227, %f229, %f217;
	fma.rn.f32 	%f242, %f227, %f230, %f218;
	fma.rn.f32 	%f243, %f227, %f231, %f219;
	fma.rn.f32 	%f244, %f227, %f232, %f220;
	fma.rn.f32 	%f245, %f228, %f229, %f221;
	fma.rn.f32 	%f246, %f228, %f230, %f222;
	fma.rn.f32 	%f247, %f228, %f231, %f223;
	fma.rn.f32 	%f248, %f228, %f232, %f224;
	ld.shared.f32 	%f249, [%r64+2080];
	ld.shared.f32 	%f250, [%r64+2084];
	ld.shared.f32 	%f251, [%r64+2088];
	ld.shared.f32 	%f252, [%r64+2092];
	ld.shared.f32 	%f253, [%r68+2080];
	ld.shared.f32 	%f254, [%r68+2084];
	ld.shared.f32 	%f255, [%r68+2088];
	ld.shared.f32 	%f256, [%r68+2092];
	fma.rn.f32 	%f257, %f249, %f253, %f233;
	fma.rn.f32 	%f258, %f249, %f254, %f234;
	fma.rn.f32 	%f259, %f249, %f255, %f235;
	fma.rn.f32 	%f260, %f249, %f256, %f236;
	fma.rn.f32 	%f261, %f250, %f253, %f237;
	fma.rn.f32 	%f262, %f250, %f254, %f238;
	fma.rn.f32 	%f263, %f250, %f255, %f239;
	fma.rn.f32 	%f264, %f250, %f256, %f240;
	fma.rn.f32 	%f265, %f251, %f253, %f241;
	fma.rn.f32 	%f266, %f251, %f254, %f242;
	fma.rn.f32 	%f267, %f251, %f255, %f243;
	fma.rn.f32 	%f268, %f251, %f256, %f244;
	fma.rn.f32 	%f269, %f252, %f253, %f245;
	fma.rn.f32 	%f270, %f252, %f254, %f246;
	fma.rn.f32 	%f271, %f252, %f255, %f247;
	fma.rn.f32 	%f272, %f252, %f256, %f248;
	ld.shared.f32 	%f273, [%r64+2340];
	ld.shared.f32 	%f274, [%r64+2344];
	ld.shared.f32 	%f275, [%r64+2348];
	ld.shared.f32 	%f276, [%r64+2352];
	ld.shared.f32 	%f277, [%r68+2340];
	ld.shared.f32 	%f278, [%r68+2344];
	ld.shared.f32 	%f279, [%r68+2348];
	ld.shared.f32 	%f280, [%r68+2352];
	fma.rn.f32 	%f281, %f273, %f277, %f257;
	fma.rn.f32 	%f282, %f273, %f278, %f258;
	fma.rn.f32 	%f283, %f273, %f279, %f259;
	fma.rn.f32 	%f284, %f273, %f280, %f260;
	fma.rn.f32 	%f285, %f274, %f277, %f261;
	fma.rn.f32 	%f286, %f274, %f278, %f262;
	fma.rn.f32 	%f287, %f274, %f279, %f263;
	fma.rn.f32 	%f288, %f274, %f280, %f264;
	fma.rn.f32 	%f289, %f275, %f277, %f265;
	fma.rn.f32 	%f290, %f275, %f278, %f266;
	fma.rn.f32 	%f291, %f275, %f279, %f267;
	fma.rn.f32 	%f292, %f275, %f280, %f268;
	fma.rn.f32 	%f293, %f276, %f277, %f269;
	fma.rn.f32 	%f294, %f276, %f278, %f270;
	fma.rn.f32 	%f295, %f276, %f279, %f271;
	fma.rn.f32 	%f296, %f276, %f280, %f272;
	ld.shared.f32 	%f297, [%r64+2600];
	ld.shared.f32 	%f298, [%r64+2604];
	ld.shared.f32 	%f299, [%r64+2608];
	ld.shared.f32 	%f300, [%r64+2612];
	ld.shared.f32 	%f301, [%r68+2600];
	ld.shared.f32 	%f302, [%r68+2604];
	ld.shared.f32 	%f303, [%r68+2608];
	ld.shared.f32 	%f304, [%r68+2612];
	fma.rn.f32 	%f305, %f297, %f301, %f281;
	fma.rn.f32 	%f306, %f297, %f302, %f282;
	fma.rn.f32 	%f307, %f297, %f303, %f283;
	fma.rn.f32 	%f308, %f297, %f304, %f284;
	fma.rn.f32 	%f309, %f298, %f301, %f285;
	fma.rn.f32 	%f310, %f298, %f302, %f286;
	fma.rn.f32 	%f311, %f298, %f303, %f287;
	fma.rn.f32 	%f312, %f298, %f304, %f288;
	fma.rn.f32 	%f313, %f299, %f301, %f289;
	fma.rn.f32 	%f314, %f299, %f302, %f290;
	fma.rn.f32 	%f315, %f299, %f303, %f291;
	fma.rn.f32 	%f316, %f299, %f304, %f292;
	fma.rn.f32 	%f317, %f300, %f301, %f293;
	fma.rn.f32 	%f318, %f300, %f302, %f294;
	fma.rn.f32 	%f319, %f300, %f303, %f295;
	fma.rn.f32 	%f320, %f300, %f304, %f296;
	ld.shared.f32 	%f321, [%r64+2860];
	ld.shared.f32 	%f322, [%r64+2864];
	ld.shared.f32 	%f323, [%r64+2868];
	ld.shared.f32 	%f324, [%r64+2872];
	ld.shared.f32 	%f325, [%r68+2860];
	ld.shared.f32 	%f326, [%r68+2864];
	ld.shared.f32 	%f327, [%r68+2868];
	ld.shared.f32 	%f328, [%r68+2872];
	fma.rn.f32 	%f329, %f321, %f325, %f305;
	fma.rn.f32 	%f330, %f321, %f326, %f306;
	fma.rn.f32 	%f331, %f321, %f327, %f307;
	fma.rn.f32 	%f332, %f321, %f328, %f308;
	fma.rn.f32 	%f333, %f322, %f325, %f309;
	fma.rn.f32 	%f334, %f322, %f326, %f310;
	fma.rn.f32 	%f335, %f322, %f327, %f311;
	fma.rn.f32 	%f336, %f322, %f328, %f312;
	fma.rn.f32 	%f337, %f323, %f325, %f313;
	fma.rn.f32 	%f338, %f323, %f326, %f314;
	fma.rn.f32 	%f339, %f323, %f327, %f315;
	fma.rn.f32 	%f340, %f323, %f328, %f316;
	fma.rn.f32 	%f341, %f324, %f325, %f317;
	fma.rn.f32 	%f342, %f324, %f326, %f318;
	fma.rn.f32 	%f343, %f324, %f327, %f319;
	fma.rn.f32 	%f344, %f324, %f328, %f320;
	ld.shared.f32 	%f345, [%r64+3120];
	ld.shared.f32 	%f346, [%r64+3124];
	ld.shared.f32 	%f347, [%r64+3128];
	ld.shared.f32 	%f348, [%r64+3132];
	ld.shared.f32 	%f349, [%r68+3120];
	ld.shared.f32 	%f350, [%r68+3124];
	ld.shared.f32 	%f351, [%r68+3128];
	ld.shared.f32 	%f352, [%r68+3132];
	fma.rn.f32 	%f353, %f345, %f349, %f329;
	fma.rn.f32 	%f354, %f345, %f350, %f330;
	fma.rn.f32 	%f355, %f345, %f351, %f331;
	fma.rn.f32 	%f356, %f345, %f352, %f332;
	fma.rn.f32 	%f357, %f346, %f349, %f333;
	fma.rn.f32 	%f358, %f346, %f350, %f334;
	fma.rn.f32 	%f359, %f346, %f351, %f335;
	fma.rn.f32 	%f360, %f346, %f352, %f336;
	fma.rn.f32 	%f361, %f347, %f349, %f337;
	fma.rn.f32 	%f362, %f347, %f350, %f338;
	fma.rn.f32 	%f363, %f347, %f351, %f339;
	fma.rn.f32 	%f364, %f347, %f352, %f340;
	fma.rn.f32 	%f365, %f348, %f349, %f341;
	fma.rn.f32 	%f366, %f348, %f350, %f342;
	fma.rn.f32 	%f367, %f348, %f351, %f343;
	fma.rn.f32 	%f368, %f348, %f352, %f344;
	ld.shared.f32 	%f369, [%r64+3380];
	ld.shared.f32 	%f370, [%r64+3384];
	ld.shared.f32 	%f371, [%r64+3388];
	ld.shared.f32 	%f372, [%r64+3392];
	ld.shared.f32 	%f373, [%r68+3380];
	ld.shared.f32 	%f374, [%r68+3384];
	ld.shared.f32 	%f375, [%r68+3388];
	ld.shared.f32 	%f376, [%r68+3392];
	fma.rn.f32 	%f377, %f369, %f373, %f353;
	fma.rn.f32 	%f378, %f369, %f374, %f354;
	fma.rn.f32 	%f379, %f369, %f375, %f355;
	fma.rn.f32 	%f380, %f369, %f376, %f356;
	fma.rn.f32 	%f381, %f370, %f373, %f357;
	fma.rn.f32 	%f382, %f370, %f374, %f358;
	fma.rn.f32 	%f383, %f370, %f375, %f359;
	fma.rn.f32 	%f384, %f370, %f376, %f360;
	fma.rn.f32 	%f385, %f371, %f373, %f361;
	fma.rn.f32 	%f386, %f371, %f374, %f362;
	fma.rn.f32 	%f387, %f371, %f375, %f363;
	fma.rn.f32 	%f388, %f371, %f376, %f364;
	fma.rn.f32 	%f389, %f372, %f373, %f365;
	fma.rn.f32 	%f390, %f372, %f374, %f366;
	fma.rn.f32 	%f391, %f372, %f375, %f367;
	fma.rn.f32 	%f392, %f372, %f376, %f368;
	ld.shared.f32 	%f393, [%r64+3640];
	ld.shared.f32 	%f394, [%r64+3644];
	ld.shared.f32 	%f395, [%r64+3648];
	ld.shared.f32 	%f396, [%r64+3652];
	ld.shared.f32 	%f397, [%r68+3640];
	ld.shared.f32 	%f398, [%r68+3644];
	ld.shared.f32 	%f399, [%r68+3648];
	ld.shared.f32 	%f400, [%r68+3652];
	fma.rn.f32 	%f401, %f393, %f397, %f377;
	fma.rn.f32 	%f402, %f393, %f398, %f378;
	fma.rn.f32 	%f403, %f393, %f399, %f379;
	fma.rn.f32 	%f404, %f393, %f400, %f380;
	fma.rn.f32 	%f405, %f394, %f397, %f381;
	fma.rn.f32 	%f406, %f394, %f398, %f382;
	fma.rn.f32 	%f407, %f394, %f399, %f383;
	fma.rn.f32 	%f408, %f394, %f400, %f384;
	fma.rn.f32 	%f409, %f395, %f397, %f385;
	fma.rn.f32 	%f410, %f395, %f398, %f386;
	fma.rn.f32 	%f411, %f395, %f399, %f387;
	fma.rn.f32 	%f412, %f395, %f400, %f388;
	fma.rn.f32 	%f413, %f396, %f397, %f389;
	fma.rn.f32 	%f414, %f396, %f398, %f390;
	fma.rn.f32 	%f415, %f396, %f399, %f391;
	fma.rn.f32 	%f416, %f396, %f400, %f392;
	ld.shared.f32 	%f417, [%r64+3900];
	ld.shared.f32 	%f418, [%r64+3904];
	ld.shared.f32 	%f419, [%r64+3908];
	ld.shared.f32 	%f420, [%r64+3912];
	ld.shared.f32 	%f421, [%r68+3900];
	ld.shared.f32 	%f422, [%r68+3904];
	ld.shared.f32 	%f423, [%r68+3908];
	ld.shared.f32 	%f424, [%r68+3912];
	fma.rn.f32 	%f450, %f417, %f421, %f401;
	fma.rn.f32 	%f449, %f417, %f422, %f402;
	fma.rn.f32 	%f448, %f417, %f423, %f403;
	fma.rn.f32 	%f447, %f417, %f424, %f404;
	fma.rn.f32 	%f446, %f418, %f421, %f405;
	fma.rn.f32 	%f445, %f418, %f422, %f406;
	fma.rn.f32 	%f444, %f418, %f423, %f407;
	fma.rn.f32 	%f443, %f418, %f424, %f408;
	fma.rn.f32 	%f451, %f419, %f421, %f409;
	fma.rn.f32 	%f452, %f419, %f422, %f410;
	fma.rn.f32 	%f453, %f419, %f423, %f411;
	fma.rn.f32 	%f454, %f419, %f424, %f412;
	fma.rn.f32 	%f455, %f420, %f421, %f413;
	fma.rn.f32 	%f456, %f420, %f422, %f414;
	fma.rn.f32 	%f457, %f420, %f423, %f415;
	fma.rn.f32 	%f458, %f420, %f424, %f416;
	bar.sync 	0;
	add.s32 	%r70, %r70, 16;
	setp.lt.s32 	%p11, %r70, %r40;
	@%p11 bra 	$L__BB0_2;
$L__BB0_12:
	setp.ge.s32 	%p12, %r4, %r38;
	mad.lo.s32 	%r29, %r4, %r39, %r6;
	setp.ge.s32 	%p13, %r6, %r39;
	mul.wide.s32 	%rd15, %r29, 4;
	add.s64 	%rd2, %rd1, %rd15;
	or.pred  	%p14, %p12, %p13;
	@%p14 bra 	$L__BB0_14;
	st.global.f32 	[%rd2], %f450;
$L__BB0_14:
	setp.ge.s32 	%p15, %r4, %r38;
	add.s32 	%r30, %r6, 1;
	setp.ge.s32 	%p16, %r30, %r39;
	or.pred  	%p17, %p15, %p16;
	@%p17 bra 	$L__BB0_16;
	st.global.f32 	[%rd2+4], %f449;
$L__BB0_16:
	setp.ge.s32 	%p18, %r4, %r38;
	add.s32 	%r31, %r6, 2;
	setp.ge.s32 	%p19, %r31, %r39;
	or.pred  	%p20, %p18, %p19;
	@%p20 bra 	$L__BB0_18;
	st.global.f32 	[%rd2+8], %f448;
$L__BB0_18:
	setp.ge.s32 	%p21, %r4, %r38;
	add.s32 	%r32, %r6, 3;
	setp.ge.s32 	%p22, %r32, %r39;
	or.pred  	%p23, %p21, %p22;
	@%p23 bra 	$L__BB0_20;
	st.global.f32 	[%rd2+12], %f447;
$L__BB0_20:
	setp.ge.s32 	%p24, %r6, %r39;
	add.s32 	%r33, %r4, 1;
	setp.ge.s32 	%p25, %r33, %r38;
	add.s32 	%r34, %r29, %r39;
	mul.wide.s32 	%rd16, %r34, 4;
	add.s64 	%rd3, %rd1, %rd16;
	or.pred  	%p26, %p25, %p24;
	@%p26 bra 	$L__BB0_22;
	st.global.f32 	[%rd3], %f446;
$L__BB0_22:
	setp.ge.s32 	%p27, %r33, %r38;
	setp.ge.s32 	%p28, %r30, %r39;
	or.pred  	%p29, %p27, %p28;
	@%p29 bra 	$L__BB0_24;
	st.global.f32 	[%rd3+4], %f445;
$L__BB0_24:
	setp.ge.s32 	%p30, %r33, %r38;
	setp.ge.s32 	%p31, %r31, %r39;
	or.pred  	%p32, %p30, %p31;
	@%p32 bra 	$L__BB0_26;
	st.global.f32 	[%rd3+8], %f444;
$L__BB0_26:
	setp.ge.s32 	%p33, %r33, %r38;
	setp.ge.s32 	%p34, %r32, %r39;
	or.pred  	%p35, %p33, %p34;
	@%p35 bra 	$L__BB0_28;
	st.global.f32 	[%rd3+12], %f443;
$L__BB0_28:
	setp.ge.s32 	%p36, %r6, %r39;
	add.s32 	%r35, %r4, 2;
	setp.ge.s32 	%p37, %r35, %r38;
	add.s32 	%r36, %r34, %r39;
	mul.wide.s32 	%rd17, %r36, 4;
	add.s64 	%rd4, %rd1, %rd17;
	or.pred  	%p38, %p37, %p36;
	@%p38 bra 	$L__BB0_30;
	st.global.f32 	[%rd4], %f451;
$L__BB0_30:
	setp.ge.s32 	%p39, %r35, %r38;
	setp.ge.s32 	%p40, %r30, %r39;
	or.pred  	%p41, %p39, %p40;
	@%p41 bra 	$L__BB0_32;
	st.global.f32 	[%rd4+4], %f452;
$L__BB0_32:
	setp.ge.s32 	%p42, %r35, %r38;
	setp.ge.s32 	%p43, %r31, %r39;
	or.pred  	%p44, %p42, %p43;
	@%p44 bra 	$L__BB0_34;
	st.global.f32 	[%rd4+8], %f453;
$L__BB0_34:
	setp.ge.s32 	%p45, %r35, %r38;
	setp.ge.s32 	%p46, %r32, %r39;
	or.pred  	%p47, %p45, %p46;
	@%p47 bra 	$L__BB0_36;
	st.global.f32 	[%rd4+12], %f454;
$L__BB0_36:
	setp.ge.s32 	%p48, %r6, %r39;
	add.s32 	%r37, %r4, 3;
	setp.ge.s32 	%p49, %r37, %r38;
	add.s32 	%r69, %r36, %r39;
	mul.wide.s32 	%rd18, %r69, 4;
	add.s64 	%rd5, %rd1, %rd18;
	or.pred  	%p50, %p49, %p48;
	@%p50 bra 	$L__BB0_38;
	st.global.f32 	[%rd5], %f455;
$L__BB0_38:
	setp.ge.s32 	%p51, %r37, %r38;
	setp.ge.s32 	%p52, %r30, %r39;
	or.pred  	%p53, %p51, %p52;
	@%p53 bra 	$L__BB0_40;
	st.global.f32 	[%rd5+4], %f456;
$L__BB0_40:
	setp.ge.s32 	%p54, %r37, %r38;
	setp.ge.s32 	%p55, %r31, %r39;
	or.pred  	%p56, %p54, %p55;
	@%p56 bra 	$L__BB0_42;
	st.global.f32 	[%rd5+8], %f457;
$L__BB0_42:
	setp.ge.s32 	%p57, %r37, %r38;
	setp.ge.s32 	%p58, %r32, %r39;
	or.pred  	%p59, %p57, %p58;
	@%p59 bra 	$L__BB0_44;
	st.global.f32 	[%rd5+12], %f458;
$L__BB0_44:
	ret;

}
	// .globl	_Z13asyncCopyGemmILi64ELi64ELi16ELi4ELi4EEvPKfS1_Pfiii
.visible .entry _Z13asyncCopyGemmILi64ELi64ELi16ELi4ELi4EEvPKfS1_Pfiii(
	.param .u64 .ptr .align 1 _Z13asyncCopyGemmILi64ELi64ELi16ELi4ELi4EEvPKfS1_Pfiii_param_0,
	.param .u64 .ptr .align 1 _Z13asyncCopyGemmILi64ELi64ELi16ELi4ELi4EEvPKfS1_Pfiii_param_1,
	.param .u64 .ptr .align 1 _Z13asyncCopyGemmILi64ELi64ELi16ELi4ELi4EEvPKfS1_Pfiii_param_2,
	.param .u32 _Z13asyncCopyGemmILi64ELi64ELi16ELi4ELi4EEvPKfS1_Pfiii_param_3,
	.param .u32 _Z13asyncCopyGemmILi64ELi64ELi16ELi4ELi4EEvPKfS1_Pfiii_param_4,
	.param .u32 _Z13asyncCopyGemmILi64ELi64ELi16ELi4ELi4EEvPKfS1_Pfiii_param_5
)
{
	.reg .pred 	%p<70>;
	.reg .b16 	%rs<6>;
	.reg .b32 	%r<120>;
	.reg .b32 	%f<451>;
	.reg .b64 	%rd<25>;
	// demoted variable
	.shared .align 4 .b8 _ZZ13asyncCopyGemmILi64ELi64ELi16ELi4ELi4EEvPKfS1_PfiiiE2As[8320];
	// demoted variable
	.shared .align 4 .b8 _ZZ13asyncCopyGemmILi64ELi64ELi16ELi4ELi4EEvPKfS1_PfiiiE2Bs[8320];
	ld.param.u64 	%rd8, [_Z13asyncCopyGemmILi64ELi64ELi16ELi4ELi4EEvPKfS1_Pfiii_param_2];
	ld.param.u32 	%r59, [_Z13asyncCopyGemmILi64ELi64ELi16ELi4ELi4EEvPKfS1_Pfiii_param_3];
	ld.param.u32 	%r60, [_Z13asyncCopyGemmILi64ELi64ELi16ELi4ELi4EEvPKfS1_Pfiii_param_4];
	ld.param.u32 	%r61, [_Z13asyncCopyGemmILi64ELi64ELi16ELi4ELi4EEvPKfS1_Pfiii_param_5];
	cvta.to.global.u64 	%rd1, %rd8;
	mov.u32 	%r1, %tid.x;
	mov.u32 	%r2, %tid.y;
	mov.u32 	%r62, %ctaid.y;
	shl.b32 	%r3, %r62, 6;
	shl.b32 	%r4, %r2, 2;
	add.s32 	%r5, %r3, %r4;
	mov.u32 	%r63, %ctaid.x;
	shl.b32 	%r6, %r63, 6;
	shl.b32 	%r7, %r1, 2;
	add.s32 	%r8, %r6, %r7;
	shl.b32 	%r64, %r2, 4;
	add.s32 	%r9, %r64, %r1;
	add.s32 	%r65, %r61, 15;
	shr.s32 	%r66, %r65, 31;
	shr.u32 	%r67, %r66, 28;
	add.s32 	%r68, %r65, %r67;
	shr.s32 	%r10, %r68, 4;
	setp.gt.u32 	%p1, %r9, 1023;
	@%p1 bra 	$L__BB1_9;
	mov.u32 	%r110, %r9;
$L__BB1_2:
	shr.u32 	%r12, %r110, 6;
	and.b32  	%r13, %r110, 63;
	add.s32 	%r14, %r13, %r3;
	setp.ge.s32 	%p2, %r12, %r61;
	setp.ge.s32 	%p3, %r14, %r59;
	or.pred  	%p4, %p2, %p3;
	@%p4 bra 	$L__BB1_4;
	ld.param.u64 	%rd21, [_Z13asyncCopyGemmILi64ELi64ELi16ELi4ELi4EEvPKfS1_Pfiii_param_0];
	mov.u32 	%r71, _ZZ13asyncCopyGemmILi64ELi64ELi16ELi4ELi4EEvPKfS1_PfiiiE2As;
	mad.lo.s32 	%r72, %r12, 260, %r71;
	shl.b32 	%r73, %r13, 2;
	add.s32 	%r70, %r72, %r73;
	mad.lo.s32 	%r74, %r14, %r61, %r12;
	mul.wide.u32 	%rd10, %r74, 4;
	add.s64 	%rd9, %rd21, %rd10;
	// begin inline asm
	cp.async.ca.shared.global [%r70], [%rd9], 4, 4;
	// end inline asm
$L__BB1_4:
	add.s32 	%r15, %r110, 256;
	setp.lt.u32 	%p5, %r110, 768;
	mov.u32 	%r110, %r15;
	@%p5 bra 	$L__BB1_2;
	mov.u32 	%r111, %r9;
$L__BB1_6:
	shr.u32 	%r17, %r111, 6;
	and.b32  	%r18, %r111, 63;
	add.s32 	%r19, %r18, %r6;
	setp.ge.s32 	%p6, %r17, %r61;
	setp.ge.s32 	%p7, %r19, %r60;
	or.pred  	%p8, %p6, %p7;
	@%p8 bra 	$L__BB1_8;
	ld.param.u64 	%rd23, [_Z13asyncCopyGemmILi64ELi64ELi16ELi4ELi4EEvPKfS1_Pfiii_param_1];
	mov.u32 	%r76, _ZZ13asyncCopyGemmILi64ELi64ELi16ELi4ELi4EEvPKfS1_PfiiiE2Bs;
	mad.lo.s32 	%r77, %r17, 260, %r76;
	shl.b32 	%r78, %r18, 2;
	add.s32 	%r75, %r77, %r78;
	mad.lo.s32 	%r79, %r17, %r60, %r19;
	mul.wide.s32 	%rd12, %r79, 4;
	add.s64 	%rd11, %rd23, %rd12;
	// begin inline asm
	cp.async.ca.shared.global [%r75], [%rd11], 4, 4;
	// end inline asm
$L__BB1_8:
	add.s32 	%r20, %r111, 256;
	setp.lt.u32 	%p9, %r111, 768;
	mov.u32 	%r111, %r20;
	@%p9 bra 	$L__BB1_6;
$L__BB1_9:
	// begin inline asm
	cp.async.commit_group;
	// end inline asm
	setp.lt.s32 	%p10, %r61, 1;
	mov.f32 	%f435, 0f00000000;
	mov.f32 	%f436, %f435;
	mov.f32 	%f437, %f435;
	mov.f32 	%f438, %f435;
	mov.f32 	%f439, %f435;
	mov.f32 	%f440, %f435;
	mov.f32 	%f441, %f435;
	mov.f32 	%f442, %f435;
	mov.f32 	%f443, %f435;
	mov.f32 	%f444, %f435;
	mov.f32 	%f445, %f435;
	mov.f32 	%f446, %f435;
	mov.f32 	%f447, %f435;
	mov.f32 	%f448, %f435;
	mov.f32 	%f449, %f435;
	mov.f32 	%f450, %f435;
	@%p10 bra 	$L__BB1_23;
	max.s32 	%r21, %r10, 1;
	shr.u32 	%r22, %r9, 6;
	mov.u32 	%r82, _ZZ13asyncCopyGemmILi64ELi64ELi16ELi4ELi4EEvPKfS1_PfiiiE2As;
	mad.lo.s32 	%r83, %r22, 260, %r82;
	cvt.u16.u32 	%rs1, %r2;
	shl.b16 	%rs2, %rs1, 4;
	cvt.u16.u32 	%rs3, %r1;
	add.s16 	%rs4, %rs2, %rs3;
	cvt.u32.u16 	%r84, %rs4;
	and.b32  	%r85, %r84, 63;
	and.b16  	%rs5, %rs4, 63;
	mul.wide.u16 	%r86, %rs5, 4;
	add.s32 	%r23, %r83, %r86;
	add.s32 	%r87, %r3, %r85;
	mad.lo.s32 	%r24, %r61, %r87, %r22;
	mov.b32 	%r114, 1;
	mov.b32 	%r112, 0;
	mov.f32 	%f435, 0f00000000;
	mov.u32 	%r113, %r112;
$L__BB1_11:
	add.s32 	%r28, %r112, 1;
	setp.ge.s32 	%p11, %r28, %r10;
	@%p11 bra 	$L__BB1_22;
	setp.gt.u32 	%p12, %r9, 1023;
	@%p12 bra 	$L__BB1_21;
	mad.lo.s32 	%r117, %r114, 4160, %r23;
	shl.b32 	%r88, %r112, 4;
	add.s32 	%r116, %r24, %r88;
	add.s32 	%r115, %r22, %r88;
	mov.u32 	%r118, %r9;
$L__BB1_14:
	and.b32  	%r89, %r118, 63;
	add.s32 	%r90, %r115, 16;
	add.s32 	%r92, %r89, %r3;
	setp.ge.s32 	%p13, %r90, %r61;
	setp.ge.s32 	%p14, %r92, %r59;
	or.pred  	%p15, %p13, %p14;
	@%p15 bra 	$L__BB1_16;
	ld.param.u64 	%rd22, [_Z13asyncCopyGemmILi64ELi64ELi16ELi4ELi4EEvPKfS1_Pfiii_param_0];
	add.s32 	%r94, %r116, 16;
	mul.wide.u32 	%rd14, %r94, 4;
	add.s64 	%rd13, %rd22, %rd14;
	// begin inline asm
	cp.async.ca.shared.global [%r117], [%rd13], 4, 4;
	// end inline asm
$L__BB1_16:
	add.s32 	%r38, %r118, 256;
	add.s32 	%r117, %r117, 1040;
	add.s32 	%r116, %r116, 4;
	add.s32 	%r115, %r115, 4;
	setp.lt.u32 	%p16, %r118, 768;
	mov.u32 	%r118, %r38;
	@%p16 bra 	$L__BB1_14;
	mov.u32 	%r95, _ZZ13asyncCopyGemmILi64ELi64ELi16ELi4ELi4EEvPKfS1_PfiiiE2Bs;
	mad.lo.s32 	%r32, %r114, 4160, %r95;
	shl.b32 	%r33, %r28, 4;
	mov.u32 	%r119, %r9;
$L__BB1_18:
	shr.u32 	%r43, %r119, 6;
	and.b32  	%r44, %r119, 63;
	add.s32 	%r45, %r43, %r33;
	add.s32 	%r46, %r44, %r6;
	setp.ge.s32 	%p17, %r45, %r61;
	setp.ge.s32 	%p18, %r46, %r60;
	or.pred  	%p19, %p17, %p18;
	@%p19 bra 	$L__BB1_20;
	ld.param.u64 	%rd24, [_Z13asyncCopyGemmILi64ELi64ELi16ELi4ELi4EEvPKfS1_Pfiii_param_1];
	mad.lo.s32 	%r97, %r43, 260, %r32;
	shl.b32 	%r98, %r44, 2;
	add.s32 	%r96, %r97, %r98;
	mad.lo.s32 	%r99, %r45, %r60, %r46;
	mul.wide.s32 	%rd16, %r99, 4;
	add.s64 	%rd15, %rd24, %rd16;
	// begin inline asm
	cp.async.ca.shared.global [%r96], [%rd15], 4, 4;
	// end inline asm
$L__BB1_20:
	add.s32 	%r47, %r119, 256;
	setp.lt.u32 	%p20, %r119, 768;
	mov.u32 	%r119, %r47;
	@%p20 bra 	$L__BB1_18;
$L__BB1_21:
	// begin inline asm
	cp.async.commit_group;
	// end inline asm
$L__BB1_22:
	// begin inline asm
	cp.async.wait_group 1;
	// end inline asm
	bar.sync 	0;
	mul.lo.s32 	%r100, %r113, 4160;
	mov.u32 	%r101, _ZZ13asyncCopyGemmILi64ELi64ELi16ELi4ELi4EEvPKfS1_PfiiiE2As;
	add.s32 	%r102, %r101, %r100;
	mov.u32 	%r103, _ZZ13asyncCopyGemmILi64ELi64ELi16ELi4ELi4EEvPKfS1_PfiiiE2Bs;
	add.s32 	%r104, %r103, %r100;
	shl.b32 	%r105, %r4, 2;
	add.s32 	%r106, %r102, %r105;
	ld.shared.f32 	%f51, [%r106];
	ld.shared.f32 	%f52, [%r106+4];
	ld.shared.f32 	%f53, [%r106+8];
	ld.shared.f32 	%f54, [%r106+12];
	shl.b32 	%r107, %r7, 2;
	add.s32 	%r108, %r104, %r107;
	ld.shared.f32 	%f55, [%r108];
	ld.shared.f32 	%f56, [%r108+4];
	ld.shared.f32 	%f57, [%r108+8];
	ld.shared.f32 	%f58, [%r108+12];
	fma.rn.f32 	%f59, %f51, %f55, %f442;
	fma.rn.f32 	%f60, %f51, %f56, %f441;
	fma.rn.f32 	%f61, %f51, %f57, %f440;
	fma.rn.f32 	%f62, %f51, %f58, %f439;
	fma.rn.f32 	%f63, %f52, %f55, %f438;
	fma.rn.f32 	%f64, %f52, %f56, %f437;
	fma.rn.f32 	%f65, %f52, %f57, %f436;
	fma.rn.f32 	%f66, %f52, %f58, %f435;
	fma.rn.f32 	%f67, %f53, %f55, %f443;
	fma.rn.f32 	%f68, %f53, %f56, %f444;
	fma.rn.f32 	%f69, %f53, %f57, %f445;
	fma.rn.f32 	%f70, %f53, %f58, %f446;
	fma.rn.f32 	%f71, %f54, %f55, %f447;
	fma.rn.f32 	%f72, %f54, %f56, %f448;
	fma.rn.f32 	%f73, %f54, %f57, %f449;
	fma.rn.f32 	%f74, %f54, %f58, %f450;
	ld.shared.f32 	%f75, [%r106+260];
	ld.shared.f32 	%f76, [%r106+264];
	ld.shared.f32 	%f77, [%r106+268];
	ld.shared.f32 	%f78, [%r106+272];
	ld.shared.f32 	%f79, [%r108+260];
	ld.shared.f32 	%f80, [%r108+264];
	ld.shared.f32 	%f81, [%r108+268];
	ld.shared.f32 	%f82, [%r108+272];
	fma.rn.f32 	%f83, %f75, %f79, %f59;
	fma.rn.f32 	%f84, %f75, %f80, %f60;
	fma.rn.f32 	%f85, %f75, %f81, %f61;
	fma.rn.f32 	%f86, %f75, %f82, %f62;
	fma.rn.f32 	%f87, %f76, %f79, %f63;
	fma.rn.f32 	%f88, %f76, %f80, %f64;
	fma.rn.f32 	%f89, %f76, %f81, %f65;
	fma.rn.f32 	%f90, %f76, %f82, %f66;
	fma.rn.f32 	%f91, %f77, %f79, %f67;
	fma.rn.f32 	%f92, %f77, %f80, %f68;
	fma.rn.f32 	%f93, %f77, %f81, %f69;
	fma.rn.f32 	%f94, %f77, %f82, %f70;
	fma.rn.f32 	%f95, %f78, %f79, %f71;
	fma.rn.f32 	%f96, %f78, %f80, %f72;
	fma.rn.f32 	%f97, %f78, %f81, %f73;
	fma.rn.f32 	%f98, %f78, %f82, %f74;
	ld.shared.f32 	%f99, [%r106+520];
	ld.shared.f32 	%f100, [%r106+524];
	ld.shared.f32 	%f101, [%r106+528];
	ld.shared.f32 	%f102, [%r106+532];
	ld.shared.f32 	%f103, [%r108+520];
	ld.shared.f32 	%f104, [%r108+524];
	ld.shared.f32 	%f105, [%r108+528];
	ld.shared.f32 	%f106, [%r108+532];
	fma.rn.f32 	%f107, %f99, %f103, %f83;
	fma.rn.f32 	%f108, %f99, %f104, %f84;
	fma.rn.f32 	%f109, %f99, %f105, %f85;
	fma.rn.f32 	%f110, %f99, %f106, %f86;
	fma.rn.f32 	%f111, %f100, %f103, %f87;
	fma.rn.f32 	%f112, %f100, %f104, %f88;
	fma.rn.f32 	%f113, %f100, %f105, %f89;
	fma.rn.f32 	%f114, %f100, %f106, %f90;
	fma.rn.f32 	%f115, %f101, %f103, %f91;
	fma.rn.f32 	%f116, %f101, %f104, %f92;
	fma.rn.f32 	%f117, %f101, %f105, %f93;
	fma.rn.f32 	%f118, %f101, %f106, %f94;
	fma.rn.f32 	%f119, %f102, %f103, %f95;
	fma.rn.f32 	%f120, %f102, %f104, %f96;
	fma.rn.f32 	%f121, %f102, %f105, %f97;
	fma.rn.f32 	%f122, %f102, %f106, %f98;
	ld.shared.f32 	%f123, [%r106+780];
	ld.shared.f32 	%f124, [%r106+784];
	ld.shared.f32 	%f125, [%r106+788];
	ld.shared.f32 	%f126, [%r106+792];
	ld.shared.f32 	%f127, [%r108+780];
	ld.shared.f32 	%f128, [%r108+784];
	ld.shared.f32 	%f129, [%r108+788];
	ld.shared.f32 	%f130, [%r108+792];
	fma.rn.f32 	%f131, %f123, %f127, %f107;
	fma.rn.f32 	%f132, %f123, %f128, %f108;
	fma.rn.f32 	%f133, %f123, %f129, %f109;
	fma.rn.f32 	%f134, %f123, %f130, %f110;
	fma.rn.f32 	%f135, %f124, %f127, %f111;
	fma.rn.f32 	%f136, %f124, %f128, %f112;
	fma.rn.f32 	%f137, %f124, %f129, %f113;
	fma.rn.f32 	%f138, %f124, %f130, %f114;
	fma.rn.f32 	%f139, %f125, %f127, %f115;
	fma.rn.f32 	%f140, %f125, %f128, %f116;
	fma.rn.f32 	%f141, %f125, %f129, %f117;
	fma.rn.f32 	%f142, %f125, %f130, %f118;
	fma.rn.f32 	%f143, %f126, %f127, %f119;
	fma.rn.f32 	%f144, %f126, %f128, %f120;
	fma.rn.f32 	%f145, %f126, %f129, %f121;
	fma.rn.f32 	%f146, %f126, %f130, %f122;
	ld.shared.f32 	%f147, [%r106+1040];
	ld.shared.f32 	%f148, [%r106+1044];
	ld.shared.f32 	%f149, [%r106+1048];
	ld.shared.f32 	%f150, [%r106+1052];
	ld.shared.f32 	%f151, [%r108+1040];
	ld.shared.f32 	%f152, [%r108+1044];
	ld.shared.f32 	%f153, [%r108+1048];
	ld.shared.f32 	%f154, [%r108+1052];
	fma.rn.f32 	%f155, %f147, %f151, %f131;
	fma.rn.f32 	%f156, %f147, %f152, %f132;
	fma.rn.f32 	%f157, %f147, %f153, %f133;
	fma.rn.f32 	%f158, %f147, %f154, %f134;
	fma.rn.f32 	%f159, %f148, %f151, %f135;
	fma.rn.f32 	%f160, %f148, %f152, %f136;
	fma.rn.f32 	%f161, %f148, %f153, %f137;
	fma.rn.f32 	%f162, %f148, %f154, %f138;
	fma.rn.f32 	%f163, %f149, %f151, %f139;
	fma.rn.f32 	%f164, %f149, %f152, %f140;
	fma.rn.f32 	%f165, %f149, %f153, %f141;
	fma.rn.f32 	%f166, %f149, %f154, %f142;
	fma.rn.f32 	%f167, %f150, %f151, %f143;
	fma.rn.f32 	%f168, %f150, %f152, %f144;
	fma.rn.f32 	%f169, %f150, %f153, %f145;
	fma.rn.f32 	%f170, %f150, %f154, %f146;
	ld.shared.f32 	%f171, [%r106+1300];
	ld.shared.f32 	%f172, [%r106+1304];
	ld.shared.f32 	%f173, [%r106+1308];
	ld.shared.f32 	%f174, [%r106+1312];
	ld.shared.f32 	%f175, [%r108+1300];
	ld.shared.f32 	%f176, [%r108+1304];
	ld.shared.f32 	%f177, [%r108+1308];
	ld.shared.f32 	%f178, [%r108+1312];
	fma.rn.f32 	%f179, %f171, %f175, %f155;
	fma.rn.f32 	%f180, %f171, %f176, %f156;
	fma.rn.f32 	%f181, %f171, %f177, %f157;
	fma.rn.f32 	%f182, %f171, %f178, %f158;
	fma.rn.f32 	%f183, %f172, %f175, %f159;
	fma.rn.f32 	%f184, %f172, %f176, %f160;
	fma.rn.f32 	%f185, %f172, %f177, %f161;
	fma.rn.f32 	%f186, %f172, %f178, %f162;
	fma.rn.f32 	%f187, %f173, %f175, %f163;
	fma.rn.f32 	%f188, %f173, %f176, %f164;
	fma.rn.f32 	%f189, %f173, %f177, %f165;
	fma.rn.f32 	%f190, %f173, %f178, %f166;
	fma.rn.f32 	%f191, %f174, %f175, %f167;
	fma.rn.f32 	%f192, %f174, %f176, %f168;
	fma.rn.f32 	%f193, %f174, %f177, %f169;
	fma.rn.f32 	%f194, %f174, %f178, %f170;
	ld.shared.f32 	%f195, [%r106+1560];
	ld.shared.f32 	%f196, [%r106+1564];
	ld.shared.f32 	%f197, [%r106+1568];
	ld.shared.f32 	%f198, [%r106+1572];
	ld.shared.f32 	%f199, [%r108+1560];
	ld.shared.f32 	%f200, [%r108+1564];
	ld.shared.f32 	%f201, [%r108+1568];
	ld.shared.f32 	%f202, [%r108+1572];
	fma.rn.f32 	%f203, %f195, %f199, %f179;
	fma.rn.f32 	%f204, %f195, %f200, %f180;
	fma.rn.f32 	%f205, %f195, %f201, %f181;
	fma.rn.f32 	%f206, %f195, %f202, %f182;
	fma.rn.f32 	%f207, %f196, %f199, %f183;
	fma.rn.f32 	%f208, %f196, %f200, %f184;
	fma.rn.f32 	%f209, %f196, %f201, %f185;
	fma.rn.f32 	%f210, %f196, %f202, %f186;
	fma.rn.f32 	%f211, %f197, %f199, %f187;
	fma.rn.f32 	%f212, %f197, %f200, %f188;
	fma.rn.f32 	%f213, %f197, %f201, %f189;
	fma.rn.f32 	%f214, %f197, %f202, %f190;
	fma.rn.f32 	%f215, %f198, %f199, %f191;
	fma.rn.f32 	%f216, %f198, %f200, %f192;
	fma.rn.f32 	%f217, %f198, %f201, %f193;
	fma.rn.f32 	%f218, %f198, %f202, %f194;
	ld.shared.f32 	%f219, [%r106+1820];
	ld.shared.f32 	%f220, [%r106+1824];
	ld.shared.f32 	%f221, [%r106+1828];
	ld.shared.f32 	%f222, [%r106+1832];
	ld.shared.f32 	%f223, [%r108+1820];
	ld.shared.f32 	%f224, [%r108+1824];
	ld.shared.f32 	%f225, [%r108+1828];
	ld.shared.f32 	%f226, [%r108+1832];
	fma.rn.f32 	%f227, %f219, %f223, %f203;
	fma.rn.f32 	%f228, %f219, %f224, %f204;
	fma.rn.f32 	%f229, %f219, %f225, %f205;
	fma.rn.f32 	%f230, %f219, %f226, %f206;
	fma.rn.f32 	%f231, %f220, %f223, %f207;
	fma.rn.f32 	%f232, %f220, %f224, %f208;
	fma.rn.f32 	%f233, %f220, %f225, %f209;
	fma.rn.f32 	%f234, %f220, %f226, %f210;
	fma.rn.f32 	%f235, %f221, %f223, %f211;
	fma.rn.f32 	%f236, %f221, %f224, %f212;
	fma.rn.f32 	%f237, %f221, %f225, %f213;
	fma.rn.f32 	%f238, %f221, %f226, %f214;
	fma.rn.f32 	%f239, %f222, %f223, %f215;
	fma.rn.f32 	%f240, %f222, %f224, %f216;
	fma.rn.f32 	%f241, %f222, %f225, %f217;
	fma.rn.f32 	%f242, %f222, %f226, %f218;
	ld.shared.f32 	%f243, [%r106+2080];
	ld.shared.f32 	%f244, [%r106+2084];
	ld.shared.f32 	%f245, [%r106+2088];
	ld.shared.f32 	%f246, [%r106+2092];
	ld.shared.f32 	%f247, [%r108+2080];
	ld.shared.f32 	%f248, [%r108+2084];
	ld.shared.f32 	%f249, [%r108+2088];
	ld.shared.f32 	%f250, [%r108+2092];
	fma.rn.f32 	%f251, %f243, %f247, %f227;
	fma.rn.f32 	%f252, %f243, %f248, %f228;
	fma.rn.f32 	%f253, %f243, %f249, %f229;
	fma.rn.f32 	%f254, %f243, %f250, %f230;
	fma.rn.f32 	%f255, %f244, %f247, %f231;
	fma.rn.f32 	%f256, %f244, %f248, %f232;
	fma.rn.f32 	%f257, %f244, %f249, %f233;
	fma.rn.f32 	%f258, %f244, %f250, %f234;
	fma.rn.f32 	%f259, %f245, %f247, %f235;
	fma.rn.f32 	%f260, %f245, %f248, %f236;
	fma.rn.f32 	%f261, %f245, %f249, %f237;
	fma.rn.f32 	%f262, %f245, %f250, %f238;
	fma.rn.f32 	%f263, %f246, %f247, %f239;
	fma.rn.f32 	%f264, %f246, %f248, %f240;
	fma.rn.f32 	%f265, %f246, %f249, %f241;
	fma.rn.f32 	%f266, %f246, %f250, %f242;
	ld.shared.f32 	%f267, [%r106+2340];
	ld.shared.f32 	%f268, [%r106+2344];
	ld.shared.f32 	%f269, [%r106+2348];
	ld.shared.f32 	%f270, [%r106+2352];
	ld.shared.f32 	%f271, [%r108+2340];
	ld.shared.f32 	%f272, [%r108+2344];
	ld.shared.f32 	%f273, [%r108+2348];
	ld.shared.f32 	%f274, [%r108+2352];
	fma.rn.f32 	%f275, %f267, %f271, %f251;
	fma.rn.f32 	%f276, %f267, %f272, %f252;
	fma.rn.f32 	%f277, %f267, %f273, %f253;
	fma.rn.f32 	%f278, %f267, %f274, %f254;
	fma.rn.f32 	%f279, %f268, %f271, %f255;
	fma.rn.f32 	%f280, %f268, %f272, %f256;
	fma.rn.f32 	%f281, %f268, %f273, %f257;
	fma.rn.f32 	%f282, %f268, %f274, %f258;
	fma.rn.f32 	%f283, %f269, %f271, %f259;
	fma.rn.f32 	%f284, %f269, %f272, %f260;
	fma.rn.f32 	%f285, %f269, %f273, %f261;
	fma.rn.f32 	%f286, %f269, %f274, %f262;
	fma.rn.f32 	%f287, %f270, %f271, %f263;
	fma.rn.f32 	%f288, %f270, %f272, %f264;
	fma.rn.f32 	%f289, %f270, %f273, %f265;
	fma.rn.f32 	%f290, %f270, %f274, %f266;
	ld.shared.f32 	%f291, [%r106+2600];
	ld.shared.f32 	%f292, [%r106+2604];
	ld.shared.f32 	%f293, [%r106+2608];
	ld.shared.f32 	%f294, [%r106+2612];
	ld.shared.f32 	%f295, [%r108+2600];
	ld.shared.f32 	%f296, [%r108+2604];
	ld.shared.f32 	%f297, [%r108+2608];
	ld.shared.f32 	%f298, [%r108+2612];
	fma.rn.f32 	%f299, %f291, %f295, %f275;
	fma.rn.f32 	%f300, %f291, %f296, %f276;
	fma.rn.f32 	%f301, %f291, %f297, %f277;
	fma.rn.f32 	%f302, %f291, %f298, %f278;
	fma.rn.f32 	%f303, %f292, %f295, %f279;
	fma.rn.f32 	%f304, %f292, %f296, %f280;
	fma.rn.f32 	%f305, %f292, %f297, %f281;
	fma.rn.f32 	%f306, %f292, %f298, %f282;
	fma.rn.f32 	%f307, %f293, %f295, %f283;
	fma.rn.f32 	%f308, %f293, %f296, %f284;
	fma.rn.f32 	%f309, %f293, %f297, %f285;
	fma.rn.f32 	%f310, %f293, %f298, %f286;
	fma.rn.f32 	%f311, %f294, %f295, %f287;
	fma.rn.f32 	%f312, %f294, %f296, %f288;
	fma.rn.f32 	%f313, %f294, %f297, %f289;
	fma.rn.f32 	%f314, %f294, %f298, %f290;
	ld.shared.f32 	%f315, [%r106+2860];
	ld.shared.f32 	%f316, [%r106+2864];
	ld.shared.f32 	%f317, [%r106+2868];
	ld.shared.f32 	%f318, [%r106+2872];
	ld.shared.f32 	%f319, [%r108+2860];
	ld.shared.f32 	%f320, [%r108+2864];
	ld.shared.f32 	%f321, [%r108+2868];
	ld.shared.f32 	%f322, [%r108+2872];
	fma.rn.f32 	%f323, %f315, %f319, %f299;
	fma.rn.f32 	%f324, %f315, %f320, %f300;
	fma.rn.f32 	%f325, %f315, %f321, %f301;
	fma.rn.f32 	%f326, %f315, %f322, %f302;
	fma.rn.f32 	%f327, %f316, %f319, %f303;
	fma.rn.f32 	%f328, %f316, %f320, %f304;
	fma.rn.f32 	%f329, %f316, %f321, %f305;
	fma.rn.f32 	%f330, %f316, %f322, %f306;
	fma.rn.f32 	%f331, %f317, %f319, %f307;
	fma.rn.f32 	%f332, %f317, %f320, %f308;
	fma.rn.f32 	%f333, %f317, %f321, %f309;
	fma.rn.f32 	%f334, %f317, %f322, %f310;
	fma.rn.f32 	%f335, %f318, %f319, %f311;
	fma.rn.f32 	%f336, %f318, %f320, %f312;
	fma.rn.f32 	%f337, %f318, %f321, %f313;
	fma.rn.f32 	%f338, %f318, %f322, %f314;
	ld.shared.f32 	%f339, [%r106+3120];
	ld.shared.f32 	%f340, [%r106+3124];
	ld.shared.f32 	%f341, [%r106+3128];
	ld.shared.f32 	%f342, [%r106+3132];
	ld.shared.f32 	%f343, [%r108+3120];
	ld.shared.f32 	%f344, [%r108+3124];
	ld.shared.f32 	%f345, [%r108+3128];
	ld.shared.f32 	%f346, [%r108+3132];
	fma.rn.f32 	%f347, %f339, %f343, %f323;
	fma.rn.f32 	%f348, %f339, %f344, %f324;
	fma.rn.f32 	%f349, %f339, %f345, %f325;
	fma.rn.f32 	%f350, %f339, %f346, %f326;
	fma.rn.f32 	%f351, %f340, %f343, %f327;
	fma.rn.f32 	%f352, %f340, %f344, %f328;
	fma.rn.f32 	%f353, %f340, %f345, %f329;
	fma.rn.f32 	%f354, %f340, %f346, %f330;
	fma.rn.f32 	%f355, %f341, %f343, %f331;
	fma.rn.f32 	%f356, %f341, %f344, %f332;
	fma.rn.f32 	%f357, %f341, %f345, %f333;
	fma.rn.f32 	%f358, %f341, %f346, %f334;
	fma.rn.f32 	%f359, %f342, %f343, %f335;
	fma.rn.f32 	%f360, %f342, %f344, %f336;
	fma.rn.f32 	%f361, %f342, %f345, %f337;
	fma.rn.f32 	%f362, %f342, %f346, %f338;
	ld.shared.f32 	%f363, [%r106+3380];
	ld.shared.f32 	%f364, [%r106+3384];
	ld.shared.f32 	%f365, [%r106+3388];
	ld.shared.f32 	%f366, [%r106+3392];
	ld.shared.f32 	%f367, [%r108+3380];
	ld.shared.f32 	%f368, [%r108+3384];
	ld.shared.f32 	%f369, [%r108+3388];
	ld.shared.f32 	%f370, [%r108+3392];
	fma.rn.f32 	%f371, %f363, %f367, %f347;
	fma.rn.f32 	%f372, %f363, %f368, %f348;
	fma.rn.f32 	%f373, %f363, %f369, %f349;
	fma.rn.f32 	%f374, %f363, %f370, %f350;
	fma.rn.f32 	%f375, %f364, %f367, %f351;
	fma.rn.f32 	%f376, %f364, %f368, %f352;
	fma.rn.f32 	%f377, %f364, %f369, %f353;
	fma.rn.f32 	%f378, %f364, %f370, %f354;
	fma.rn.f32 	%f379, %f365, %f367, %f355;
	fma.rn.f32 	%f380, %f365, %f368, %f356;
	fma.rn.f32 	%f381, %f365, %f369, %f357;
	fma.rn.f32 	%f382, %f365, %f370, %f358;
	fma.rn.f32 	%f383, %f366, %f367, %f359;
	fma.rn.f32 	%f384, %f366, %f368, %f360;
	fma.rn.f32 	%f385, %f366, %f369, %f361;
	fma.rn.f32 	%f386, %f366, %f370, %f362;
	ld.shared.f32 	%f387, [%r106+3640];
	ld.shared.f32 	%f388, [%r106+3644];
	ld.shared.f32 	%f389, [%r106+3648];
	ld.shared.f32 	%f390, [%r106+3652];
	ld.shared.f32 	%f391, [%r108+3640];
	ld.shared.f32 	%f392, [%r108+3644];
	ld.shared.f32 	%f393, [%r108+3648];
	ld.shared.f32 	%f394, [%r108+3652];
	fma.rn.f32 	%f395, %f387, %f391, %f371;
	fma.rn.f32 	%f396, %f387, %f392, %f372;
	fma.rn.f32 	%f397, %f387, %f393, %f373;
	fma.rn.f32 	%f398, %f387, %f394, %f374;
	fma.rn.f32 	%f399, %f388, %f391, %f375;
	fma.rn.f32 	%f400, %f388, %f392, %f376;
	fma.rn.f32 	%f401, %f388, %f393, %f377;
	fma.rn.f32 	%f402, %f388, %f394, %f378;
	fma.rn.f32 	%f403, %f389, %f391, %f379;
	fma.rn.f32 	%f404, %f389, %f392, %f380;
	fma.rn.f32 	%f405, %f389, %f393, %f381;
	fma.rn.f32 	%f406, %f389, %f394, %f382;
	fma.rn.f32 	%f407, %f390, %f391, %f383;
	fma.rn.f32 	%f408, %f390, %f392, %f384;
	fma.rn.f32 	%f409, %f390, %f393, %f385;
	fma.rn.f32 	%f410, %f390, %f394, %f386;
	ld.shared.f32 	%f411, [%r106+3900];
	ld.shared.f32 	%f412, [%r106+3904];
	ld.shared.f32 	%f413, [%r106+3908];
	ld.shared.f32 	%f414, [%r106+3912];
	ld.shared.f32 	%f415, [%r108+3900];
	ld.shared.f32 	%f416, [%r108+3904];
	ld.shared.f32 	%f417, [%r108+3908];
	ld.shared.f32 	%f418, [%r108+3912];
	fma.rn.f32 	%f442, %f411, %f415, %f395;
	fma.rn.f32 	%f441, %f411, %f416, %f396;
	fma.rn.f32 	%f440, %f411, %f417, %f397;
	fma.rn.f32 	%f439, %f411, %f418, %f398;
	fma.rn.f32 	%f438, %f412, %f415, %f399;
	fma.rn.f32 	%f437, %f412, %f416, %f400;
	fma.rn.f32 	%f436, %f412, %f417, %f401;
	fma.rn.f32 	%f435, %f412, %f418, %f402;
	fma.rn.f32 	%f443, %f413, %f415, %f403;
	fma.rn.f32 	%f444, %f413, %f416, %f404;
	fma.rn.f32 	%f445, %f413, %f417, %f405;
	fma.rn.f32 	%f446, %f413, %f418, %f406;
	fma.rn.f32 	%f447, %f414, %f415, %f407;
	fma.rn.f32 	%f448, %f414, %f416, %f408;
	fma.rn.f32 	%f449, %f414, %f417, %f409;
	fma.rn.f32 	%f450, %f414, %f418, %f410;
	xor.b32  	%r113, %r113, 1;
	xor.b32  	%r114, %r114, 1;
	bar.sync 	0;
	setp.ne.s32 	%p21, %r28, %r21;
	mov.u32 	%r112, %r28;
	@%p21 bra 	$L__BB1_11;
$L__BB1_23:
	setp.ge.s32 	%p22, %r5, %r59;
	mad.lo.s32 	%r50, %r5, %r60, %r8;
	setp.ge.s32 	%p23, %r8, %r60;
	mul.wide.s32 	%rd17, %r50, 4;
	add.s64 	%rd2, %rd1, %rd17;
	or.pred  	%p24, %p22, %p23;
	@%p24 bra 	$L__BB1_25;
	st.global.f32 	[%rd2], %f442;
$L__BB1_25:
	setp.ge.s32 	%p25, %r5, %r59;
	add.s32 	%r51, %r8, 1;
	setp.ge.s32 	%p26, %r51, %r60;
	or.pred  	%p27, %p25, %p26;
	@%p27 bra 	$L__BB1_27;
	st.global.f32 	[%rd2+4], %f441;
$L__BB1_27:
	setp.ge.s32 	%p28, %r5, %r59;
	add.s32 	%r52, %r8, 2;
	setp.ge.s32 	%p29, %r52, %r60;
	or.pred  	%p30, %p28, %p29;
	@%p30 bra 	$L__BB1_29;
	st.global.f32 	[%rd2+8], %f440;
$L__BB1_29:
	setp.ge.s32 	%p31, %r5, %r59;
	add.s32 	%r53, %r8, 3;
	setp.ge.s32 	%p32, %r53, %r60;
	or.pred  	%p33, %p31, %p32;
	@%p33 bra 	$L__BB1_31;
	st.global.f32 	[%rd2+12], %f439;
$L__BB1_31:
	setp.ge.s32 	%p34, %r8, %r60;
	add.s32 	%r54, %r5, 1;
	setp.ge.s32 	%p35, %r54, %r59;
	add.s32 	%r55, %r50, %r60;
	mul.wide.s32 	%rd18, %r55, 4;
	add.s64 	%rd3, %rd1, %rd18;
	or.pred  	%p36, %p35, %p34;
	@%p36 bra 	$L__BB1_33;
	st.global.f32 	[%rd3], %f438;
$L__BB1_33:
	setp.ge.s32 	%p37, %r54, %r59;
	setp.ge.s32 	%p38, %r51, %r60;
	or.pred  	%p39, %p37, %p38;
	@%p39 bra 	$L__BB1_35;
	st.global.f32 	[%rd3+4], %f437;
$L__BB1_35:
	setp.ge.s32 	%p40, %r54, %r59;
	setp.ge.s32 	%p41, %r52, %r60;
	or.pred  	%p42, %p40, %p41;
	@%p42 bra 	$L__BB1_37;
	st.global.f32 	[%rd3+8], %f436;
$L__BB1_37:
	setp.ge.s32 	%p43, %r54, %r59;
	setp.ge.s32 	%p44, %r53, %r60;
	or.pred  	%p45, %p43, %p44;
	@%p45 bra 	$L__BB1_39;
	st.global.f32 	[%rd3+12], %f435;
$L__BB1_39:
	setp.ge.s32 	%p46, %r8, %r60;
	add.s32 	%r56, %r5, 2;
	setp.ge.s32 	%p47, %r56, %r59;
	add.s32 	%r57, %r55, %r60;
	mul.wide.s32 	%rd19, %r57, 4;
	add.s64 	%rd4, %rd1, %rd19;
	or.pred  	%p48, %p47, %p46;
	@%p48 bra 	$L__BB1_41;
	st.global.f32 	[%rd4], %f443;
$L__BB1_41:
	setp.ge.s32 	%p49, %r56, %r59;
	setp.ge.s32 	%p50, %r51, %r60;
	or.pred  	%p51, %p49, %p50;
	@%p51 bra 	$L__BB1_43;
	st.global.f32 	[%rd4+4], %f444;
$L__BB1_43:
	setp.ge.s32 	%p52, %r56, %r59;
	setp.ge.s32 	%p53, %r52, %r60;
	or.pred  	%p54, %p52, %p53;
	@%p54 bra 	$L__BB1_45;
	st.global.f32 	[%rd4+8], %f445;
$L__BB1_45:
	setp.ge.s32 	%p55, %r56, %r59;
	setp.ge.s32 	%p56, %r53, %r60;
	or.pred  	%p57, %p55, %p56;
	@%p57 bra 	$L__BB1_47;
	st.global.f32 	[%rd4+12], %f446;
$L__BB1_47:
	setp.ge.s32 	%p58, %r8, %r60;
	add.s32 	%r58, %r5, 3;
	setp.ge.s32 	%p59, %r58, %r59;
	add.s32 	%r109, %r57, %r60;
	mul.wide.s32 	%rd20, %r109, 4;
	add.s64 	%rd5, %rd1, %rd20;
	or.pred  	%p60, %p59, %p58;
	@%p60 bra 	$L__BB1_49;
	st.global.f32 	[%rd5], %f447;
$L__BB1_49:
	setp.ge.s32 	%p61, %r58, %r59;
	setp.ge.s32 	%p62, %r51, %r60;
	or.pred  	%p63, %p61, %p62;
	@%p63 bra 	$L__BB1_51;
	st.global.f32 	[%rd5+4], %f448;
$L__BB1_51:
	setp.ge.s32 	%p64, %r58, %r59;
	setp.ge.s32 	%p65, %r52, %r60;
	or.pred  	%p66, %p64, %p65;
	@%p66 bra 	$L__BB1_53;
	st.global.f32 	[%rd5+8], %f449;
$L__BB1_53:
	setp.ge.s32 	%p67, %r58, %r59;
	setp.ge.s32 	%p68, %r53, %r60;
	or.pred  	%p69, %p67, %p68;
	@%p69 bra 	$L__BB1_55;
	st.global.f32 	[%rd5+12], %f450;
$L__BB1_55:
	ret;

}


// ===== COMPILED SASS (sm_100) =====

	.target	sm_100

	.elftype	@"ET_EXEC"


//--------------------- .note.nv.tkinfo           --------------------------
	.section	.note.nv.tkinfo,"",@"SHT_NOTE"
	.sectionflags	@"SHF_NOTE_NV_TKINFO"
	.tkinfo
        /*0018*/ 	.word	0x00000002
        /*0030*/ 	.string	""
        /*0030*/ 	.string	"ptxas"
        /*0030*/ 	.string	"Cuda compilation tools, release 13.0, V13.0.88"
        /*0030*/ 	.string	"Build cuda_13.0.r13.0/compiler.36424714_0"
        /*0030*/ 	.string	"-arch sm_100 -m 64 "



//--------------------- .note.nv.cuinfo           --------------------------
	.section	.note.nv.cuinfo,"",@"SHT_NOTE"
	.sectionflags	@"SHF_NOTE_NV_CUINFO"
        /*0018*/ 	.short	0x0002
        /*001a*/ 	.short	0x0064
        /*001c*/ 	.short	0x0082
	.zero		2


//--------------------- .nv.info                  --------------------------
	.section	.nv.info,"",@"SHT_CUDA_INFO"
	.align	4


	//----- nvinfo : EIATTR_REGCOUNT
	.align		4
        /*0000*/ 	.byte	0x04, 0x2f
        /*0002*/ 	.short	(.L_1 - .L_0)
	.align		4
.L_0:
        /*0004*/ 	.word	index@(_Z12syncLoadGemmILi64ELi64ELi16ELi4ELi4EEvPKfS1_Pfiii)
        /*0008*/ 	.word	0x00000026


	//----- nvinfo : EIATTR_FRAME_SIZE
	.align		4
.L_1:
        /*000c*/ 	.byte	0x04, 0x11
        /*000e*/ 	.short	(.L_3 - .L_2)
	.align		4
.L_2:
        /*0010*/ 	.word	index@(_Z12syncLoadGemmILi64ELi64ELi16ELi4ELi4EEvPKfS1_Pfiii)
        /*0014*/ 	.word	0x00000000


	//----- nvinfo : EIATTR_REGCOUNT
	.align		4
.L_3:
        /*0018*/ 	.byte	0x04, 0x2f
        /*001a*/ 	.short	(.L_5 - .L_4)
	.align		4
.L_4:
        /*001c*/ 	.word	index@(_Z13asyncCopyGemmILi64ELi64ELi16ELi4ELi4EEvPKfS1_Pfiii)
        /*0020*/ 	.word	0x00000027


	//----- nvinfo : EIATTR_FRAME_SIZE
	.align		4
.L_5:
        /*0024*/ 	.byte	0x04, 0x11
        /*0026*/ 	.short	(.L_7 - .L_6)
	.align		4
.L_6:
        /*0028*/ 	.word	index@(_Z13asyncCopyGemmILi64ELi64ELi16ELi4ELi4EEvPKfS1_Pfiii)
        /*002c*/ 	.word	0x00000000


	//----- nvinfo : EIATTR_MIN_STACK_SIZE
	.align		4
.L_7:
        /*0030*/ 	.byte	0x04, 0x12
        /*0032*/ 	.short	(.L_9 - .L_8)
	.align		4
.L_8:
        /*0034*/ 	.word	index@(_Z13asyncCopyGemmILi64ELi64ELi16ELi4ELi4EEvPKfS1_Pfiii)
        /*0038*/ 	.word	0x00000000


	//----- nvinfo : EIATTR_MIN_STACK_SIZE
	.align		4
.L_9:
        /*003c*/ 	.byte	0x04, 0x12
        /*003e*/ 	.short	(.L_11 - .L_10)
	.align		4
.L_10:
        /*0040*/ 	.word	index@(_Z12syncLoadGemmILi64ELi64ELi16ELi4ELi4EEvPKfS1_Pfiii)
        /*0044*/ 	.word	0x00000000
.L_11:


//--------------------- .nv.compat                --------------------------
	.section	.nv.compat,"",@"SHT_CUDA_COMPAT_INFO"
	.align	4
        /*0000*/ 	.byte	0x02, 0x09, 0x00, 0x00, 0x02, 0x02, 0x01, 0x00, 0x02, 0x05, 0x05, 0x00, 0x03, 0x07, 0x01, 0x01
        /*0010*/ 	.byte	0x02, 0x03, 0x00, 0x00, 0x02, 0x06, 0x01, 0x00, 0x04, 0x0b, 0x08, 0x00, 0x09, 0x00, 0x00, 0x00
        /*0020*/ 	.byte	0x00, 0x00, 0x00, 0x00


//--------------------- .nv.info._Z13asyncCopyGemmILi64ELi64ELi16ELi4ELi4EEvPKfS1_Pfiii --------------------------
	.section	.nv.info._Z13asyncCopyGemmILi64ELi64ELi16ELi4ELi4EEvPKfS1_Pfiii,"",@"SHT_CUDA_INFO"
	.sectionflags	@""
	.align	4


	//----- nvinfo : EIATTR_CUDA_API_VERSION
	.align		4
        /*0000*/ 	.byte	0x04, 0x37
        /*0002*/ 	.short	(.L_13 - .L_12)
.L_12:
        /*0004*/ 	.word	0x00000082


	//----- nvinfo : EIATTR_KPARAM_INFO
	.align		4
.L_13:
        /*0008*/ 	.byte	0x04, 0x17
        /*000a*/ 	.short	(.L_15 - .L_14)
.L_14:
        /*000c*/ 	.word	0x00000000
        /*0010*/ 	.short	0x0005
        /*0012*/ 	.short	0x0020
        /*0014*/ 	.byte	0x00, 0xf0, 0x11, 0x00


	//----- nvinfo : EIATTR_KPARAM_INFO
	.align		4
.L_15:
        /*0018*/ 	.byte	0x04, 0x17
        /*001a*/ 	.short	(.L_17 - .L_16)
.L_16:
        /*001c*/ 	.word	0x00000000
        /*0020*/ 	.short	0x0004
        /*0022*/ 	.short	0x001c
        /*0024*/ 	.byte	0x00, 0xf0, 0x11, 0x00


	//----- nvinfo : EIATTR_KPARAM_INFO
	.align		4
.L_17:
        /*0028*/ 	.byte	0x04, 0x17
        /*002a*/ 	.short	(.L_19 - .L_18)
.L_18:
        /*002c*/ 	.word	0x00000000
        /*0030*/ 	.short	0x0003
        /*0032*/ 	.short	0x0018
        /*0034*/ 	.byte	0x00, 0xf0, 0x11, 0x00


	//----- nvinfo : EIATTR_KPARAM_INFO
	.align		4
.L_19:
        /*0038*/ 	.byte	0x04, 0x17
        /*003a*/ 	.short	(.L_21 - .L_20)
.L_20:
        /*003c*/ 	.word	0x00000000
        /*0040*/ 	.short	0x0002
        /*0042*/ 	.short	0x0010
        /*0044*/ 	.byte	0x00, 0xf5, 0x21, 0x00


	//----- nvinfo : EIATTR_KPARAM_INFO
	.align		4
.L_21:
        /*0048*/ 	.byte	0x04, 0x17
        /*004a*/ 	.short	(.L_23 - .L_22)
.L_22:
        /*004c*/ 	.word	0x00000000
        /*0050*/ 	.short	0x0001
        /*0052*/ 	.short	0x0008
        /*0054*/ 	.byte	0x00, 0xf5, 0x21, 0x00


	//----- nvinfo : EIATTR_KPARAM_INFO
	.align		4
.L_23:
        /*0058*/ 	.byte	0x04, 0x17
        /*005a*/ 	.short	(.L_25 - .L_24)
.L_24:
        /*005c*/ 	.word	0x00000000
        /*0060*/ 	.short	0x0000
        /*0062*/ 	.short	0x0000
        /*0064*/ 	.byte	0x00, 0xf5, 0x21, 0x00


	//----- nvinfo : EIATTR_SPARSE_MMA_MASK
	.align		4
.L_25:
        /*0068*/ 	.byte	0x03, 0x50
        /*006a*/ 	.short	0x0000


	//----- nvinfo : EIATTR_MAXREG_COUNT
	.align		4
        /*006c*/ 	.byte	0x03, 0x1b
        /*006e*/ 	.short	0x00ff


	//----- nvinfo : EIATTR_NUM_BARRIERS
	.align		4
        /*0070*/ 	.byte	0x02, 0x4c
        /*0072*/ 	.byte	0x01
	.zero		1


	//----- nvinfo : EIATTR_MERCURY_ISA_VERSION
	.align		4
        /*0074*/ 	.byte	0x03, 0x5f
        /*0076*/ 	.short	0x0101


	//----- nvinfo : EIATTR_UNUSED_LOAD_BYTE_OFFSET
	.align		4
        /*0078*/ 	.byte	0x04, 0x44
        /*007a*/ 	.short	(.L_27 - .L_26)


	//   ....[0]....
.L_26:
        /*007c*/ 	.word	0x00000ce0
        /*0080*/ 	.word	0x0000fff0


	//   ....[1]....
        /*0084*/ 	.word	0x00000cf0
        /*0088*/ 	.word	0x0000fff0


	//   ....[2]....
        /*008c*/ 	.word	0x00000f50
        /*0090*/ 	.word	0x00000fff


	//   ....[3]....
        /*0094*/ 	.word	0x00000fb0
        /*0098*/ 	.word	0x00000fff


	//   ....[4]....
        /*009c*/ 	.word	0x000011c0
        /*00a0*/ 	.word	0x0000fff0


	//   ....[5]....
        /*00a4*/ 	.word	0x000011d0
        /*00a8*/ 	.word	0x0000fff0


	//   ....[6]....
        /*00ac*/ 	.word	0x00001430
        /*00b0*/ 	.word	0x00000fff


	//   ....[7]....
        /*00b4*/ 	.word	0x00001490
        /*00b8*/ 	.word	0x00000fff


	//   ....[8]....
        /*00bc*/ 	.word	0x00001690
        /*00c0*/ 	.word	0x0000fff0


	//   ....[9]....
        /*00c4*/ 	.word	0x000016a0
        /*00c8*/ 	.word	0x0000fff0


	//   ....[10]....
        /*00cc*/ 	.word	0x000018f0
        /*00d0*/ 	.word	0x00000fff


	//   ....[11]....
        /*00d4*/ 	.word	0x00001980
        /*00d8*/ 	.word	0x00000fff


	//   ....[12]....
        /*00dc*/ 	.word	0x00001b70
        /*00e0*/ 	.word	0x0000fff0


	//   ....[13]....
        /*00e4*/ 	.word	0x00001b80
        /*00e8*/ 	.word	0x0000fff0


	//   ....[14]....
        /*00ec*/ 	.word	0x00001de0
        /*00f0*/ 	.word	0x00000fff


	//   ....[15]....
        /*00f4*/ 	.word	0x00001e20
        /*00f8*/ 	.word	0x00000fff


	//----- nvinfo : EIATTR_VRC_CTA_INIT_COUNT
	.align		4
.L_27:
        /*00fc*/ 	.byte	0x02, 0x4a
	.zero		1
	.zero		1


	//----- nvinfo : EIATTR_EXIT_INSTR_OFFSETS
	.align		4
        /*0100*/ 	.byte	0x04, 0x1c
        /*0102*/ 	.short	(.L_29 - .L_28)


	//   ....[0]....
.L_28:
        /*0104*/ 	.word	0x00002280


	//   ....[1]....
        /*0108*/ 	.word	0x000022a0


	//----- nvinfo : EIATTR_CRS_STACK_SIZE
	.align		4
.L_29:
        /*010c*/ 	.byte	0x04, 0x1e
        /*010e*/ 	.short	(.L_31 - .L_30)
.L_30:
        /*0110*/ 	.word	0x00000000


	//----- nvinfo : EIATTR_CBANK_PARAM_SIZE
	.align		4
.L_31:
        /*0114*/ 	.byte	0x03, 0x19
        /*0116*/ 	.short	0x0024


	//----- nvinfo : EIATTR_PARAM_CBANK
	.align		4
        /*0118*/ 	.byte	0x04, 0x0a
        /*011a*/ 	.short	(.L_33 - .L_32)
	.align		4
.L_32:
        /*011c*/ 	.word	index@(.nv.constant0._Z13asyncCopyGemmILi64ELi64ELi16ELi4ELi4EEvPKfS1_Pfiii)
        /*0120*/ 	.short	0x0380
        /*0122*/ 	.short	0x0024


	//----- nvinfo : EIATTR_SW_WAR
	.align		4
.L_33:
        /*0124*/ 	.byte	0x04, 0x36
        /*0126*/ 	.short	(.L_35 - .L_34)
.L_34:
        /*0128*/ 	.word	0x00000008
.L_35:


//--------------------- .nv.info._Z12syncLoadGemmILi64ELi64ELi16ELi4ELi4EEvPKfS1_Pfiii --------------------------
	.section	.nv.info._Z12syncLoadGemmILi64ELi64ELi16ELi4ELi4EEvPKfS1_Pfiii,"",@"SHT_CUDA_INFO"
	.sectionflags	@""
	.align	4


	//----- nvinfo : EIATTR_CUDA_API_VERSION
	.align		4
        /*0000*/ 	.byte	0x04, 0x37
        /*0002*/ 	.short	(.L_37 - .L_36)
.L_36:
        /*0004*/ 	.word	0x00000082


	//----- nvinfo : EIATTR_KPARAM_INFO
	.align		4
.L_37:
        /*0008*/ 	.byte	0x04, 0x17
        /*000a*/ 	.short	(.L_39 - .L_38)
.L_38:
        /*000c*/ 	.word	0x00000000
        /*0010*/ 	.short	0x0005
        /*0012*/ 	.short	0x0020
        /*0014*/ 	.byte	0x00, 0xf0, 0x11, 0x00


	//----- nvinfo : EIATTR_KPARAM_INFO
	.align		4
.L_39:
        /*0018*/ 	.byte	0x04, 0x17
        /*001a*/ 	.short	(.L_41 - .L_40)
.L_40:
        /*001c*/ 	.word	0x00000000
        /*0020*/ 	.short	0x0004
        /*0022*/ 	.short	0x001c
        /*0024*/ 	.byte	0x00, 0xf0, 0x11, 0x00


	//----- nvinfo : EIATTR_KPARAM_INFO
	.align		4
.L_41:
        /*0028*/ 	.byte	0x04, 0x17
        /*002a*/ 	.short	(.L_43 - .L_42)
.L_42:
        /*002c*/ 	.word	0x00000000
        /*0030*/ 	.short	0x0003
        /*0032*/ 	.short	0x0018
        /*0034*/ 	.byte	0x00, 0xf0, 0x11, 0x00


	//----- nvinfo : EIATTR_KPARAM_INFO
	.align		4
.L_43:
        /*0038*/ 	.byte	0x04, 0x17
        /*003a*/ 	.short	(.L_45 - .L_44)
.L_44:
        /*003c*/ 	.word	0x00000000
        /*0040*/ 	.short	0x0002
        /*0042*/ 	.short	0x0010
        /*0044*/ 	.byte	0x00, 0xf5, 0x21, 0x00


	//----- nvinfo : EIATTR_KPARAM_INFO
	.align		4
.L_45:
        /*0048*/ 	.byte	0x04, 0x17
        /*004a*/ 	.short	(.L_47 - .L_46)
.L_46:
        /*004c*/ 	.word	0x00000000
        /*0050*/ 	.short	0x0001
        /*0052*/ 	.short	0x0008
        /*0054*/ 	.byte	0x00, 0xf5, 0x21, 0x00


	//----- nvinfo : EIATTR_KPARAM_INFO
	.align		4
.L_47:
        /*0058*/ 	.byte	0x04, 0x17
        /*005a*/ 	.short	(.L_49 - .L_48)
.L_48:
        /*005c*/ 	.word	0x00000000
        /*0060*/ 	.short	0x0000
        /*0062*/ 	.short	0x0000
        /*0064*/ 	.byte	0x00, 0xf5, 0x21, 0x00


	//----- nvinfo : EIATTR_SPARSE_MMA_MASK
	.align		4
.L_49:
        /*0068*/ 	.byte	0x03, 0x50
        /*006a*/ 	.short	0x0000


	//----- nvinfo : EIATTR_MAXREG_COUNT
	.align		4
        /*006c*/ 	.byte	0x03, 0x1b
        /*006e*/ 	.short	0x00ff


	//----- nvinfo : EIATTR_NUM_BARRIERS
	.align		4
        /*0070*/ 	.byte	0x02, 0x4c
        /*0072*/ 	.byte	0x01
	.zero		1


	//----- nvinfo : EIATTR_MERCURY_ISA_VERSION
	.align		4
        /*0074*/ 	.byte	0x03, 0x5f
        /*0076*/ 	.short	0x0101


	//----- nvinfo : EIATTR_UNUSED_LOAD_BYTE_OFFSET
	.align		4
        /*0078*/ 	.byte	0x04, 0x44
        /*007a*/ 	.short	(.L_51 - .L_50)


	//   ....[0]....
.L_50:
        /*007c*/ 	.word	0x00000750
        /*0080*/ 	.word	0x0000fff0


	//   ....[1]....
        /*0084*/ 	.word	0x00000780
        /*0088*/ 	.word	0x0000fff0


	//   ....[2]....
        /*008c*/ 	.word	0x000009f0
        /*0090*/ 	.word	0x00000fff


	//   ....[3]....
        /*0094*/ 	.word	0x00000a00
        /*0098*/ 	.word	0x00000fff


	//   ....[4]....
        /*009c*/ 	.word	0x00000c30
        /*00a0*/ 	.word	0x0000fff0


	//   ....[5]....
        /*00a4*/ 	.word	0x00000c60
        /*00a8*/ 	.word	0x0000fff0


	//   ....[6]....
        /*00ac*/ 	.word	0x00000ed0
        /*00b0*/ 	.word	0x00000fff


	//   ....[7]....
        /*00b4*/ 	.word	0x00000ef0
        /*00b8*/ 	.word	0x00000fff


	//   ....[8]....
        /*00bc*/ 	.word	0x00001110
        /*00c0*/ 	.word	0x0000fff0


	//   ....[9]....
        /*00c4*/ 	.word	0x00001140
        /*00c8*/ 	.word	0x0000fff0


	//   ....[10]....
        /*00cc*/ 	.word	0x000013b0
        /*00d0*/ 	.word	0x00000fff


	//   ....[11]....
        /*00d4*/ 	.word	0x000013d0
        /*00d8*/ 	.word	0x00000fff


	//   ....[12]....
        /*00dc*/ 	.word	0x000015f0
        /*00e0*/ 	.word	0x0000fff0


	//   ....[13]....
        /*00e4*/ 	.word	0x00001620
        /*00e8*/ 	.word	0x0000fff0


	//   ....[14]....
        /*00ec*/ 	.word	0x00001860
        /*00f0*/ 	.word	0x00000fff


	//   ....[15]....
        /*00f4*/ 	.word	0x000018c0
        /*00f8*/ 	.word	0x00000fff


	//----- nvinfo : EIATTR_VRC_CTA_INIT_COUNT
	.align		4
.L_51:
        /*00fc*/ 	.byte	0x02, 0x4a
	.zero		1
	.zero		1


	//----- nvinfo : EIATTR_EXIT_INSTR_OFFSETS
	.align		4
        /*0100*/ 	.byte	0x04, 0x1c
        /*0102*/ 	.short	(.L_53 - .L_52)


	//   ....[0]....
.L_52:
        /*0104*/ 	.word	0x00001d20


	//   ....[1]....
        /*0108*/ 	.word	0x00001d40


	//----- nvinfo : EIATTR_CRS_STACK_SIZE
	.align		4
.L_53:
        /*010c*/ 	.byte	0x04, 0x1e
        /*010e*/ 	.short	(.L_55 - .L_54)
.L_54:
        /*0110*/ 	.word	0x00000000


	//----- nvinfo : EIATTR_CBANK_PARAM_SIZE
	.align		4
.L_55:
        /*0114*/ 	.byte	0x03, 0x19
        /*0116*/ 	.short	0x0024


	//----- nvinfo : EIATTR_PARAM_CBANK
	.align		4
        /*0118*/ 	.byte	0x04, 0x0a
        /*011a*/ 	.short	(.L_57 - .L_56)
	.align		4
.L_56:
        /*011c*/ 	.word	index@(.nv.constant0._Z12syncLoadGemmILi64ELi64ELi16ELi4ELi4EEvPKfS1_Pfiii)
        /*0120*/ 	.short	0x0380
        /*0122*/ 	.short	0x0024


	//----- nvinfo : EIATTR_SW_WAR
	.align		4
.L_57:
        /*0124*/ 	.byte	0x04, 0x36
        /*0126*/ 	.short	(.L_59 - .L_58)
.L_58:
        /*0128*/ 	.word	0x00000008
.L_59:


//--------------------- .nv.callgraph             --------------------------
	.section	.nv.callgraph,"",@"SHT_CUDA_CALLGRAPH"
	.align	4
	.sectionentsize	8
	.align		4
        /*0000*/ 	.word	0x00000000
	.align		4
        /*0004*/ 	.word	0xffffffff
	.align		4
        /*0008*/ 	.word	0x00000000
	.align		4
        /*000c*/ 	.word	0xfffffffe
	.align		4
        /*0010*/ 	.word	0x00000000
	.align		4
        /*0014*/ 	.word	0xfffffffd
	.align		4
        /*0018*/ 	.word	0x00000000
	.align		4
        /*001c*/ 	.word	0xfffffffc


//--------------------- .text._Z13asyncCopyGemmILi64ELi64ELi16ELi4ELi4EEvPKfS1_Pfiii --------------------------
	.section	.text._Z13asyncCopyGemmILi64ELi64ELi16ELi4ELi4EEvPKfS1_Pfiii,"ax",@progbits
	.align	128
        .global         _Z13asyncCopyGemmILi64ELi64ELi16ELi4ELi4EEvPKfS1_Pfiii
        .type           _Z13asyncCopyGemmILi64ELi64ELi16ELi4ELi4EEvPKfS1_Pfiii,@function
        .size           _Z13asyncCopyGemmILi64ELi64ELi16ELi4ELi4EEvPKfS1_Pfiii,(.L_x_28 - _Z13asyncCopyGemmILi64ELi64ELi16ELi4ELi4EEvPKfS1_Pfiii)
        .other          _Z13asyncCopyGemmILi64ELi64ELi16ELi4ELi4EEvPKfS1_Pfiii,@"STO_CUDA_ENTRY STV_DEFAULT"
_Z13asyncCopyGemmILi64ELi64ELi16ELi4ELi4EEvPKfS1_Pfiii:
.text._Z13asyncCopyGemmILi64ELi64ELi16ELi4ELi4EEvPKfS1_Pfiii:
[----:B------:R-:W-:Y:S01]  /*0000*/  LDC R1, c[0x0][0x37c] ;  /* 0x0000df00ff017b82 */ /* 0x000fe20000000800 */
[----:B------:R-:W1:Y:S07]  /*0010*/  S2R R0, SR_TID.X ;  /* 0x0000000000007919 */ /* 0x000e6e0000002100 */
[----:B------:R-:W2:Y:S01]  /*0020*/  S2UR UR6, SR_CTAID.Y ;  /* 0x00000000000679c3 */ /* 0x000ea20000002600 */
[----:B------:R-:W3:Y:S01]  /*0030*/  LDCU.64 UR14, c[0x0][0x358] ;  /* 0x00006b00ff0e77ac */ /* 0x000ee20008000a00 */
[----:B------:R-:W-:Y:S01]  /*0040*/  BSSY.RECONVERGENT B0, `(.L_x_0) ;  /* 0x0000041000007945 */ /* 0x000fe20003800200 */
[----:B------:R-:W1:Y:S05]  /*0050*/  S2R R2, SR_TID.Y ;  /* 0x0000000000027919 */ /* 0x000e6a0000002200 */
[----:B------:R-:W4:Y:S01]  /*0060*/  S2UR UR7, SR_CTAID.X ;  /* 0x00000000000779c3 */ /* 0x000f220000002500 */
[----:B--2---:R-:W-:-:S02]  /*0070*/  USHF.L.U32 UR6, UR6, 0x6, URZ ;  /* 0x0000000606067899 */ /* 0x004fc400080006ff */
[----:B----4-:R-:W-:Y:S01]  /*0080*/  USHF.L.U32 UR7, UR7, 0x6, URZ ;  /* 0x0000000607077899 */ /* 0x010fe200080006ff */
[----:B-1----:R-:W-:-:S03]  /*0090*/  LEA R4, R2, R0, 0x4 ;  /* 0x0000000002047211 */ /* 0x002fc600078e20ff */
[----:B------:R-:W-:Y:S02]  /*00a0*/  LEA R16, R2, UR6, 0x2 ;  /* 0x0000000602107c11 */ /* 0x000fe4000f8e10ff */
[----:B------:R-:W-:Y:S02]  /*00b0*/  ISETP.GT.U32.AND P0, PT, R4, 0x3ff, PT ;  /* 0x000003ff0400780c */ /* 0x000fe40003f04070 */
[----:B------:R-:W-:-:S11]  /*00c0*/  LEA R7, R0, UR7, 0x2 ;  /* 0x0000000700077c11 */ /* 0x000fd6000f8e10ff */
[----:B---3--:R-:W-:Y:S05]  /*00d0*/  @P0 BRA `(.L_x_1) ;  /* 0x0000000000dc0947 */ /* 0x008fea0003800000 */
[----:B------:R-:W1:Y:S01]  /*00e0*/  LDC R12, c[0x0][0x398] ;  /* 0x0000e600ff0c7b82 */ /* 0x000e620000000800 */
[----:B------:R-:W-:Y:S01]  /*00f0*/  BSSY.RECONVERGENT B1, `(.L_x_2) ;  /* 0x000001a000017945 */ /* 0x000fe20003800200 */
[----:B------:R-:W-:-:S06]  /*0100*/  MOV R3, R4 ;  /* 0x0000000400037202 */ /* 0x000fcc0000000f00 */
[----:B------:R-:W2:Y:S08]  /*0110*/  LDC R13, c[0x0][0x3a0] ;  /* 0x0000e800ff0d7b82 */ /* 0x000eb00000000800 */
[----:B------:R-:W3:Y:S02]  /*0120*/  LDC.64 R8, c[0x0][0x380] ;  /* 0x0000e000ff087b82 */ /* 0x000ee40000000a00 */
.L_x_5:
[C---:B------:R-:W-:Y:S01]  /*0130*/  LOP3.LUT R14, R3.reuse, 0x3f, RZ, 0xc0, !PT ;  /* 0x0000003f030e7812 */ /* 0x040fe200078ec0ff */
[----:B------:R-:W-:Y:S01]  /*0140*/  BSSY.RECONVERGENT B2, `(.L_x_3) ;  /* 0x0000012000027945 */ /* 0x000fe20003800200 */
[----:B-1----:R-:W-:Y:S02]  /*0150*/  SHF.R.U32.HI R10, RZ, 0x6, R3 ;  /* 0x00000006ff0a7819 */ /* 0x002fe40000011603 */
[----:B------:R-:W-:Y:S02]  /*0160*/  IADD3 R11, PT, PT, R14, UR6, RZ ;  /* 0x000000060e0b7c10 */ /* 0x000fe4000fffe0ff */
[----:B------:R-:W-:Y:S02]  /*0170*/  ISETP.GE.U32.AND P1, PT, R3, 0x300, PT ;  /* 0x000003000300780c */ /* 0x000fe40003f26070 */
[----:B-1----:R-:W-:-:S04]  /*0180*/  ISETP.GE.AND P0, PT, R11, R12, PT ;  /* 0x0000000c0b00720c */ /* 0x002fc80003f06270 */
[----:B--2---:R-:W-:-:S13]  /*0190*/  ISETP.GE.OR P0, PT, R10, R13, P0 ;  /* 0x0000000d0a00720c */ /* 0x004fda0000706670 */
[----:B------:R-:W-:Y:S05]  /*01a0*/  @P0 BRA `(.L_x_4) ;  /* 0x00000000002c0947 */ /* 0x000fea0003800000 */
[----:B------:R-:W1:Y:S01]  /*01b0*/  S2R R6, SR_CgaCtaId ;  /* 0x0000000000067919 */ /* 0x000e620000008800 */
[----:B------:R-:W-:Y:S01]  /*01c0*/  MOV R5, 0x400 ;  /* 0x0000040000057802 */ /* 0x000fe20000000f00 */
[----:B------:R-:W-:-:S03]  /*01d0*/  IMAD R11, R11, R13, R10 ;  /* 0x0000000d0b0b7224 */ /* 0x000fc600078e020a */
[----:B-1----:R-:W-:-:S05]  /*01e0*/  LEA R5, R6, R5, 0x18 ;  /* 0x0000000506057211 */ /* 0x002fca00078ec0ff */
[----:B------:R-:W-:Y:S02]  /*01f0*/  IMAD R5, R10, 0x104, R5 ;  /* 0x000001040a057824 */ /* 0x000fe400078e0205 */
[----:B---3--:R-:W-:-:S03]  /*0200*/  IMAD.WIDE.U32 R10, R11, 0x4, R8 ;  /* 0x000000040b0a7825 */ /* 0x008fc600078e0008 */
[----:B------:R-:W-:-:S05]  /*0210*/  LEA R5, R14, R5, 0x2 ;  /* 0x000000050e057211 */ /* 0x000fca00078e10ff */
[----:B------:R-:W-:Y:S01]  /*0220*/  @!PT LDS RZ, [RZ] ;  /* 0x00000000fffff984 */ /* 0x000fe20000000800 */
[----:B------:R-:W-:Y:S01]  /*0230*/  @!PT LDS RZ, [RZ] ;  /* 0x00000000fffff984 */ /* 0x000fe20000000800 */
[----:B------:R-:W-:Y:S01]  /*0240*/  @!PT LDS RZ, [RZ] ;  /* 0x00000000fffff984 */ /* 0x000fe20000000800 */
[----:B------:R1:W-:Y:S02]  /*0250*/  LDGSTS.E [R5], desc[UR14][R10.64] ;  /* 0x000000000a057fae */ /* 0x0003e4000b9a100e */
.L_x_4:
[----:B------:R-:W-:Y:S05]  /*0260*/  BSYNC.RECONVERGENT B2 ;  /* 0x0000000000027941 */ /* 0x000fea0003800200 */
.L_x_3:
[----:B------:R-:W-:Y:S01]  /*0270*/  IADD3 R3, PT, PT, R3, 0x100, RZ ;  /* 0x0000010003037810 */ /* 0x000fe20007ffe0ff */
[----:B------:R-:W-:Y:S06]  /*0280*/  @!P1 BRA `(.L_x_5) ;  /* 0xfffffffc00a89947 */ /* 0x000fec000383ffff */
[----:B------:R-:W-:Y:S05]  /*0290*/  BSYNC.RECONVERGENT B1 ;  /* 0x0000000000017941 */ /* 0x000fea0003800200 */
.L_x_2:
[----:B------:R-:W2:Y:S01]  /*02a0*/  LDC R6, c[0x0][0x39c] ;  /* 0x0000e700ff067b82 */ /* 0x000ea20000000800 */
[----:B------:R-:W-:-:S07]  /*02b0*/  MOV R3, R4 ;  /* 0x0000000400037202 */ /* 0x000fce0000000f00 */
[----:B------:R-:W4:Y:S08]  /*02c0*/  LDC R13, c[0x0][0x3a0] ;  /* 0x0000e800ff0d7b82 */ /* 0x000f300000000800 */
[----:B---3--:R-:W3:Y:S02]  /*02d0*/  LDC.64 R8, c[0x0][0x388] ;  /* 0x0000e200ff087b82 */ /* 0x008ee40000000a00 */
.L_x_8:
[C---:B------:R-:W-:Y:S01]  /*02e0*/  LOP3.LUT R12, R3.reuse, 0x3f, RZ, 0xc0, !PT ;  /* 0x0000003f030c7812 */ /* 0x040fe200078ec0ff */
[----:B------:R-:W-:Y:S01]  /*02f0*/  BSSY.RECONVERGENT B1, `(.L_x_6) ;  /* 0x0000013000017945 */ /* 0x000fe20003800200 */
[----:B-1----:R-:W-:Y:S02]  /*0300*/  SHF.R.U32.HI R10, RZ, 0x6, R3 ;  /* 0x00000006ff0a7819 */ /* 0x002fe40000011603 */
[----:B------:R-:W-:Y:S02]  /*0310*/  IADD3 R11, PT, PT, R12, UR7, RZ ;  /* 0x000000070c0b7c10 */ /* 0x000fe4000fffe0ff */
[----:B------:R-:W-:Y:S02]  /*0320*/  ISETP.GE.U32.AND P1, PT, R3, 0x300, PT ;  /* 0x000003000300780c */ /* 0x000fe40003f26070 */
[----:B--2---:R-:W-:-:S04]  /*0330*/  ISETP.GE.AND P0, PT, R11, R6, PT ;  /* 0x000000060b00720c */ /* 0x004fc80003f06270 */
[----:B----4-:R-:W-:-:S13]  /*0340*/  ISETP.GE.OR P0, PT, R10, R13, P0 ;  /* 0x0000000d0a00720c */ /* 0x010fda0000706670 */
[----:B------:R-:W-:Y:S05]  /*0350*/  @P0 BRA `(.L_x_7) ;  /* 0x0000000000300947 */ /* 0x000fea0003800000 */
[----:B------:R-:W1:Y:S01]  /*0360*/  S2R R14, SR_CgaCtaId ;  /* 0x00000000000e7919 */ /* 0x000e620000008800 */
[----:B------:R-:W-:Y:S01]  /*0370*/  MOV R5, 0x400 ;  /* 0x0000040000057802 */ /* 0x000fe20000000f00 */
[----:B------:R-:W-:-:S03]  /*0380*/  IMAD R11, R10, R6, R11 ;  /* 0x000000060a0b7224 */ /* 0x000fc600078e020b */
[----:B------:R-:W-:-:S04]  /*0390*/  IADD3 R5, PT, PT, R5, 0x2080, RZ ;  /* 0x0000208005057810 */ /* 0x000fc80007ffe0ff */
[----:B-1----:R-:W-:-:S05]  /*03a0*/  LEA R5, R14, R5, 0x18 ;  /* 0x000000050e057211 */ /* 0x002fca00078ec0ff */
[----:B------:R-:W-:Y:S02]  /*03b0*/  IMAD R5, R10, 0x104, R5 ;  /* 0x000001040a057824 */ /* 0x000fe400078e0205 */
[----:B---3--:R-:W-:-:S03]  /*03c0*/  IMAD.WIDE R10, R11, 0x4, R8 ;  /* 0x000000040b0a7825 */ /* 0x008fc600078e0208 */
[----:B------:R-:W-:-:S05]  /*03d0*/  LEA R5, R12, R5, 0x2 ;  /* 0x000000050c057211 */ /* 0x000fca00078e10ff */
[----:B------:R-:W-:Y:S01]  /*03e0*/  @!PT LDS RZ, [RZ] ;  /* 0x00000000fffff984 */ /* 0x000fe20000000800 */
[----:B------:R-:W-:Y:S01]  /*03f0*/  @!PT LDS RZ, [RZ] ;  /* 0x00000000fffff984 */ /* 0x000fe20000000800 */
[----:B------:R-:W-:Y:S01]  /*0400*/  @!PT LDS RZ, [RZ] ;  /* 0x00000000fffff984 */ /* 0x000fe20000000800 */
[----:B------:R1:W-:Y:S02]  /*0410*/  LDGSTS.E [R5], desc[UR14][R10.64] ;  /* 0x000000000a057fae */ /* 0x0003e4000b9a100e */
.L_x_7:
[----:B------:R-:W-:Y:S05]  /*0420*/  BSYNC.RECONVERGENT B1 ;  /* 0x0000000000017941 */ /* 0x000fea0003800200 */
.L_x_6:
[----:B------:R-:W-:Y:S01]  /*0430*/  IADD3 R3, PT, PT, R3, 0x100, RZ ;  /* 0x0000010003037810 */ /* 0x000fe20007ffe0ff */
[----:B------:R-:W-:Y:S06]  /*0440*/  @!P1 BRA `(.L_x_8) ;  /* 0xfffffffc00a49947 */ /* 0x000fec000383ffff */
.L_x_1:
[----:B------:R-:W-:Y:S05]  /*0450*/  BSYNC.RECONVERGENT B0 ;  /* 0x0000000000007941 */ /* 0x000fea0003800200 */
.L_x_0:
[----:B------:R-:W2:Y:S01]  /*0460*/  LDCU UR8, c[0x0][0x3a0] ;  /* 0x00007400ff0877ac */ /* 0x000ea20008000800 */
[----:B------:R-:W0:Y:S01]  /*0470*/  LDGDEPBAR ;  /* 0x00000000000079af */ /* 0x000e220000000000 */
[----:B------:R-:W-:Y:S01]  /*0480*/  HFMA2 R19, -RZ, RZ, 0, 0 ;  /* 0x00000000ff137431 */ /* 0x000fe200000001ff */
[----:B------:R-:W-:Y:S02]  /*0490*/  CS2R R26, SRZ ;  /* 0x00000000001a7805 */ /* 0x000fe4000001ff00 */
[----:B------:R-:W-:Y:S02]  /*04a0*/  CS2R R22, SRZ ;  /* 0x0000000000167805 */ /* 0x000fe4000001ff00 */
[----:B------:R-:W-:Y:S02]  /*04b0*/  CS2R R24, SRZ ;  /* 0x0000000000187805 */ /* 0x000fe4000001ff00 */
[----:B------:R-:W-:Y:S02]  /*04c0*/  CS2R R30, SRZ ;  /* 0x00000000001e7805 */ /* 0x000fe4000001ff00 */
[----:B------:R-:W-:-:S02]  /*04d0*/  CS2R R20, SRZ ;  /* 0x0000000000147805 */ /* 0x000fc4000001ff00 */
[----:B------:R-:W-:Y:S02]  /*04e0*/  CS2R R28, SRZ ;  /* 0x00000000001c7805 */ /* 0x000fe4000001ff00 */
[----:B------:R-:W-:Y:S02]  /*04f0*/  CS2R R32, SRZ ;  /* 0x0000000000207805 */ /* 0x000fe4000001ff00 */
[----:B------:R-:W-:Y:S01]  /*0500*/  MOV R34, RZ ;  /* 0x000000ff00227202 */ /* 0x000fe20000000f00 */
[----:B--2---:R-:W-:Y:S02]  /*0510*/  UISETP.GE.AND UP0, UPT, UR8, 0x1, UPT ;  /* 0x000000010800788c */ /* 0x004fe4000bf06270 */
[----:B------:R-:W-:-:S04]  /*0520*/  UIADD3 UR4, UPT, UPT, UR8, 0xf, URZ ;  /* 0x0000000f08047890 */ /* 0x000fc8000fffe0ff */
[----:B------:R-:W-:-:S04]  /*0530*/  USHF.R.S32.HI UR5, URZ, 0x1f, UR4 ;  /* 0x0000001fff057899 */ /* 0x000fc80008011404 */
[----:B------:R-:W-:Y:S01]  /*0540*/  ULEA.HI UR5, UR5, UR4, URZ, 0x4 ;  /* 0x0000000405057291 */ /* 0x000fe2000f8f20ff */
[----:B------:R-:W-:Y:S11]  /*0550*/  BRA.U !UP0, `(.L_x_9) ;  /* 0x00000019087c7547 */ /* 0x000ff6000b800000 */
[----:B------:R-:W3:Y:S01]  /*0560*/  S2R R6, SR_CgaCtaId ;  /* 0x0000000000067919 */ /* 0x000ee20000008800 */
[----:B------:R-:W-:Y:S01]  /*0570*/  MOV R3, 0x400 ;  /* 0x0000040000037802 */ /* 0x000fe20000000f00 */
[----:B------:R-:W-:Y:S01]  /*0580*/  USHF.R.S32.HI UR9, URZ, 0x4, UR5 ;  /* 0x00000004ff097899 */ /* 0x000fe20008011405 */
[----:B-1----:R-:W-:Y:S01]  /*0590*/  LEA R5, R2, R0, 0x4 ;  /* 0x0000000002057211 */ /* 0x002fe200078e20ff */
[----:B------:R-:W-:Y:S01]  /*05a0*/  UMOV UR13, 0x1 ;  /* 0x00000001000d7882 */ /* 0x000fe20000000000 */
[----:B------:R-:W-:Y:S01]  /*05b0*/  SHF.R.U32.HI R4, RZ, 0x6, R4 ;  /* 0x00000006ff047819 */ /* 0x000fe20000011604 */
[----:B------:R-:W-:Y:S01]  /*05c0*/  UISETP.LT.AND UP0, UPT, UR9, 0x1, UPT ;  /* 0x000000010900788c */ /* 0x000fe2000bf01270 */
[----:B------:R-:W-:Y:S01]  /*05d0*/  MOV R26, RZ ;  /* 0x000000ff001a7202 */ /* 0x000fe20000000f00 */
[----:B------:R-:W-:Y:S01]  /*05e0*/  UMOV UR4, URZ ;  /* 0x000000ff00047c82 */ /* 0x000fe20008000000 */
[----:B------:R-:W-:Y:S01]  /*05f0*/  UMOV UR5, URZ ;  /* 0x000000ff00057c82 */ /* 0x000fe20008000000 */
[----:B------:R-:W-:Y:S01]  /*0600*/  USEL UR12, UR9, 0x1, !UP0 ;  /* 0x00000001090c7887 */ /* 0x000fe2000c000000 */
[----:B---3--:R-:W-:-:S02]  /*0610*/  LEA R9, R6, R3, 0x18 ;  /* 0x0000000306097211 */ /* 0x008fc400078ec0ff */
[----:B------:R-:W-:-:S03]  /*0620*/  LOP3.LUT R3, R5, 0x3f, RZ, 0xc0, !PT ;  /* 0x0000003f05037812 */ /* 0x000fc600078ec0ff */
[----:B------:R-:W-:Y:S01]  /*0630*/  IMAD R6, R4, 0x104, R9 ;  /* 0x0000010404067824 */ /* 0x000fe200078e0209 */
[----:B------:R-:W-:Y:S02]  /*0640*/  IADD3 R3, PT, PT, R3, UR6, RZ ;  /* 0x0000000603037c10 */ /* 0x000fe4000fffe0ff */
[----:B------:R-:W-:-:S03]  /*0650*/  LOP3.LUT R9, R5, 0x3f, RZ, 0xc0, !PT ;  /* 0x0000003f05097812 */ /* 0x000fc600078ec0ff */
[----:B------:R-:W-:Y:S01]  /*0660*/  IMAD R3, R3, UR8, R4 ;  /* 0x0000000803037c24 */ /* 0x000fe2000f8e0204 */
[----:B------:R-:W-:-:S07]  /*0670*/  LEA R6, R9, R6, 0x2 ;  /* 0x0000000609067211 */ /* 0x000fce00078e10ff */
.L_x_18:
[----:B------:R-:W-:-:S04]  /*0680*/  UIADD3 UR10, UPT, UPT, UR4, 0x1, URZ ;  /* 0x00000001040a7890 */ /* 0x000fc8000fffe0ff */
[----:B------:R-:W-:-:S09]  /*0690*/  UISETP.GE.AND UP0, UPT, UR10, UR9, UPT ;  /* 0x000000090a00728c */ /* 0x000fd2000bf06270 */
[----:B------:R-:W-:Y:S05]  /*06a0*/  BRA.U UP0, `(.L_x_10) ;  /* 0x0000000500047547 */ /* 0x000fea000b800000 */
[----:B------:R-:W-:Y:S01]  /*06b0*/  ISETP.GT.U32.AND P0, PT, R5, 0x3ff, PT ;  /* 0x000003ff0500780c */ /* 0x000fe20003f04070 */
[----:B------:R-:W-:-:S12]  /*06c0*/  BSSY.RECONVERGENT B0, `(.L_x_11) ;  /* 0x000003e000007945 */ /* 0x000fd80003800200 */
[----:B------:R-:W-:Y:S05]  /*06d0*/  @P0 BRA `(.L_x_12) ;  /* 0x0000000000f00947 */ /* 0x000fea0003800000 */
[----:B------:R-:W1:Y:S01]  /*06e0*/  LDC R10, c[0x0][0x398] ;  /* 0x0000e600ff0a7b82 */ /* 0x000e620000000800 */
[----:B------:R-:W-:Y:S01]  /*06f0*/  MOV R15, UR13 ;  /* 0x0000000d000f7c02 */ /* 0x000fe20008000f00 */
[----:B------:R-:W-:Y:S01]  /*0700*/  BSSY.RECONVERGENT B1, `(.L_x_13) ;  /* 0x000001a000017945 */ /* 0x000fe20003800200 */
[----:B------:R-:W-:Y:S02]  /*0710*/  MOV R12, UR4 ;  /* 0x00000004000c7c02 */ /* 0x000fe40008000f00 */
[----:B------:R-:W-:Y:S01]  /*0720*/  MOV R9, UR4 ;  /* 0x0000000400097c02 */ /* 0x000fe20008000f00 */
[----:B------:R-:W-:Y:S01]  /*0730*/  IMAD R15, R15, 0x1040, R6 ;  /* 0x000010400f0f7824 */ /* 0x000fe200078e0206 */
[----:B------:R-:W-:Y:S01]  /*0740*/  MOV R13, R5 ;  /* 0x00000005000d7202 */ /* 0x000fe20000000f00 */
[----:B------:R-:W2:Y:S01]  /*0750*/  LDC R11, c[0x0][0x3a0] ;  /* 0x0000e800ff0b7b82 */ /* 0x000ea20000000800 */
[----:B------:R-:W-:Y:S02]  /*0760*/  LEA R12, R12, R3, 0x4 ;  /* 0x000000030c0c7211 */ /* 0x000fe400078e20ff */
[----:B------:R-:W-:-:S07]  /*0770*/  LEA R14, R9, R4, 0x4 ;  /* 0x00000004090e7211 */ /* 0x000fce00078e20ff */
.L_x_14:
[----:B------:R-:W-:-:S04]  /*0780*/  LOP3.LUT R8, R13, 0x3f, RZ, 0xc0, !PT ;  /* 0x0000003f0d087812 */ /* 0x000fc800078ec0ff */
[----:B------:R-:W-:Y:S02]  /*0790*/  IADD3 R9, PT, PT, R8, UR6, RZ ;  /* 0x0000000608097c10 */ /* 0x000fe4000fffe0ff */
[C---:B------:R-:W-:Y:S02]  /*07a0*/  IADD3 R8, PT, PT, R14.reuse, 0x10, RZ ;  /* 0x000000100e087810 */ /* 0x040fe40007ffe0ff */
[----:B-1----:R-:W-:Y:S02]  /*07b0*/  ISETP.GE.AND P0, PT, R9, R10, PT ;  /* 0x0000000a0900720c */ /* 0x002fe40003f06270 */
[----:B------:R-:W-:Y:S02]  /*07c0*/  IADD3 R14, PT, PT, R14, 0x4, RZ ;  /* 0x000000040e0e7810 */ /* 0x000fe40007ffe0ff */
[----:B--2---:R-:W-:-:S13]  /*07d0*/  ISETP.GE.OR P0, PT, R8, R11, P0 ;  /* 0x0000000b0800720c */ /* 0x004fda0000706670 */
[----:B------:R-:W1:Y:S01]  /*07e0*/  @!P0 LDC.64 R8, c[0x0][0x380] ;  /* 0x0000e000ff088b82 */ /* 0x000e620000000a00 */
[C---:B------:R-:W-:Y:S02]  /*07f0*/  @!P0 IADD3 R17, PT, PT, R12.reuse, 0x10, RZ ;  /* 0x000000100c118810 */ /* 0x040fe40007ffe0ff */
[----:B------:R-:W-:-:S03]  /*0800*/  IADD3 R12, PT, PT, R12, 0x4, RZ ;  /* 0x000000040c0c7810 */ /* 0x000fc60007ffe0ff */
[----:B-1----:R-:W-:-:S05]  /*0810*/  @!P0 IMAD.WIDE.U32 R8, R17, 0x4, R8 ;  /* 0x0000000411088825 */ /* 0x002fca00078e0008 */
[----:B------:R-:W-:Y:S01]  /*0820*/  @!PT LDS RZ, [RZ] ;  /* 0x00000000fffff984 */ /* 0x000fe20000000800 */
[----:B------:R-:W-:Y:S01]  /*0830*/  @!PT LDS RZ, [RZ] ;  /* 0x00000000fffff984 */ /* 0x000fe20000000800 */
[----:B------:R-:W-:Y:S01]  /*0840*/  @!PT LDS RZ, [RZ] ;  /* 0x00000000fffff984 */ /* 0x000fe20000000800 */
[----:B------:R1:W-:Y:S01]  /*0850*/  @!P0 LDGSTS.E [R15], desc[UR14][R8.64] ;  /* 0x00000000080f8fae */ /* 0x0003e2000b9a100e */
[C---:B------:R-:W-:Y:S02]  /*0860*/  ISETP.GE.U32.AND P0, PT, R13.reuse, 0x300, PT ;  /* 0x000003000d00780c */ /* 0x040fe40003f06070 */
[----:B------:R-:W-:Y:S02]  /*0870*/  IADD3 R13, PT, PT, R13, 0x100, RZ ;  /* 0x000001000d0d7810 */ /* 0x000fe40007ffe0ff */
[----:B-1----:R-:W-:-:S09]  /*0880*/  IADD3 R15, PT, PT, R15, 0x410, RZ ;  /* 0x000004100f0f7810 */ /* 0x002fd20007ffe0ff */
[----:B------:R-:W-:Y:S05]  /*0890*/  @!P0 BRA `(.L_x_14) ;  /* 0xfffffffc00b88947 */ /* 0x000fea000383ffff */
[----:B------:R-:W-:Y:S05]  /*08a0*/  BSYNC.RECONVERGENT B1 ;  /* 0x0000000000017941 */ /* 0x000fea0003800200 */
.L_x_13:
[----:B------:R-:W1:Y:S01]  /*08b0*/  S2R R9, SR_CgaCtaId ;  /* 0x0000000000097919 */ /* 0x000e620000008800 */
[----:B------:R-:W2:Y:S01]  /*08c0*/  LDC R12, c[0x0][0x39c] ;  /* 0x0000e700ff0c7b82 */ /* 0x000ea20000000800 */
[----:B------:R-:W-:Y:S02]  /*08d0*/  MOV R8, 0x400 ;  /* 0x0000040000087802 */ /* 0x000fe40000000f00 */
[----:B------:R-:W-:Y:S02]  /*08e0*/  MOV R13, R5 ;  /* 0x00000005000d7202 */ /* 0x000fe40000000f00 */
[----:B------:R-:W-:-:S03]  /*08f0*/  IADD3 R8, PT, PT, R8, 0x2080, RZ ;  /* 0x0000208008087810 */ /* 0x000fc60007ffe0ff */
[----:B------:R-:W3:Y:S01]  /*0900*/  LDC R11, c[0x0][0x3a0] ;  /* 0x0000e800ff0b7b82 */ /* 0x000ee20000000800 */
[----:B-1----:R-:W-:Y:S02]  /*0910*/  LEA R8, R9, R8, 0x18 ;  /* 0x0000000809087211 */ /* 0x002fe400078ec0ff */
[----:B------:R-:W-:-:S05]  /*0920*/  MOV R9, UR13 ;  /* 0x0000000d00097c02 */ /* 0x000fca0008000f00 */
[----:B------:R-:W-:-:S07]  /*0930*/  IMAD R10, R9, 0x1040, R8 ;  /* 0x00001040090a7824 */ /* 0x000fce00078e0208 */
.L_x_17:
[----:B------:R-:W-:Y:S01]  /*0940*/  LOP3.LUT R14, R13, 0x3f, RZ, 0xc0, !PT ;  /* 0x0000003f0d0e7812 */ /* 0x000fe200078ec0ff */
[----:B------:R-:W-:Y:S01]  /*0950*/  BSSY.RECONVERGENT B1, `(.L_x_15) ;  /* 0x0000012000017945 */ /* 0x000fe20003800200 */
[----:B-1----:R-:W-:Y:S02]  /*0960*/  SHF.R.U32.HI R15, RZ, 0x6, R13 ;  /* 0x00000006ff0f7819 */ /* 0x002fe4000001160d */
[----:B------:R-:W-:Y:S02]  /*0970*/  MOV R8, UR10 ;  /* 0x0000000a00087c02 */ /* 0x000fe40008000f00 */
[----:B------:R-:W-:Y:S02]  /*0980*/  IADD3 R35, PT, PT, R14, UR7, RZ ;  /* 0x000000070e237c10 */ /* 0x000fe4000fffe0ff */
[----:B------:R-:W-:Y:S02]  /*0990*/  LEA R17, R8, R15, 0x4 ;  /* 0x0000000f08117211 */ /* 0x000fe400078e20ff */
[----:B--2---:R-:W-:-:S02]  /*09a0*/  ISETP.GE.AND P0, PT, R35, R12, PT ;  /* 0x0000000c2300720c */ /* 0x004fc40003f06270 */
[----:B------:R-:W-:Y:S02]  /*09b0*/  ISETP.GE.U32.AND P1, PT, R13, 0x300, PT ;  /* 0x000003000d00780c */ /* 0x000fe40003f26070 */
[----:B---3--:R-:W-:-:S13]  /*09c0*/  ISETP.GE.OR P0, PT, R17, R11, P0 ;  /* 0x0000000b1100720c */ /* 0x008fda0000706670 */
[----:B------:R-:W-:Y:S05]  /*09d0*/  @P0 BRA `(.L_x_16) ;  /* 0x0000000000240947 */ /* 0x000fea0003800000 */
[----:B------:R-:W1:Y:S01]  /*09e0*/  LDC.64 R8, c[0x0][0x388] ;  /* 0x0000e200ff087b82 */ /* 0x000e620000000a00 */
[----:B------:R-:W-:Y:S02]  /*09f0*/  IMAD R15, R15, 0x104, R10 ;  /* 0x000001040f0f7824 */ /* 0x000fe400078e020a */
[----:B------:R-:W-:-:S03]  /*0a00*/  IMAD R17, R17, R12, R35 ;  /* 0x0000000c11117224 */ /* 0x000fc600078e0223 */
[----:B------:R-:W-:Y:S01]  /*0a10*/  LEA R15, R14, R15, 0x2 ;  /* 0x0000000f0e0f7211 */ /* 0x000fe200078e10ff */
[----:B-1----:R-:W-:-:S05]  /*0a20*/  IMAD.WIDE R8, R17, 0x4, R8 ;  /* 0x0000000411087825 */ /* 0x002fca00078e0208 */
[----:B------:R-:W-:Y:S01]  /*0a30*/  @!PT LDS RZ, [RZ] ;  /* 0x00000000fffff984 */ /* 0x000fe20000000800 */
[----:B------:R-:W-:Y:S01]  /*0a40*/  @!PT LDS RZ, [RZ] ;  /* 0x00000000fffff984 */ /* 0x000fe20000000800 */
[----:B------:R-:W-:Y:S01]  /*0a50*/  @!PT LDS RZ, [RZ] ;  /* 0x00000000fffff984 */ /* 0x000fe20000000800 */
[----:B------:R1:W-:Y:S02]  /*0a60*/  LDGSTS.E [R15], desc[UR14][R8.64] ;  /* 0x00000000080f7fae */ /* 0x0003e4000b9a100e */
.L_x_16:
[----:B------:R-:W-:Y:S05]  /*0a70*/  BSYNC.RECONVERGENT B1 ;  /* 0x0000000000017941 */ /* 0x000fea0003800200 */
.L_x_15:
[----:B------:R-:W-:Y:S01]  /*0a80*/  IADD3 R13, PT, PT, R13, 0x100, RZ ;  /* 0x000001000d0d7810 */ /* 0x000fe20007ffe0ff */
[----:B------:R-:W-:Y:S06]  /*0a90*/  @!P1 BRA `(.L_x_17) ;  /* 0xfffffffc00a89947 */ /* 0x000fec000383ffff */
.L_x_12:
[----:B------:R-:W-:Y:S05]  /*0aa0*/  BSYNC.RECONVERGENT B0 ;  /* 0x0000000000007941 */ /* 0x000fea0003800200 */
.L_x_11:
[----:B------:R-:W0:Y:S02]  /*0ab0*/  LDGDEPBAR ;  /* 0x00000000000079af */ /* 0x000e240000000000 */
.L_x_10:
[----:B------:R-:W2:Y:S01]  /*0ac0*/  S2UR UR8, SR_CgaCtaId ;  /* 0x00000000000879c3 */ /* 0x000ea20000008800 */
[----:B------:R-:W-:-:S04]  /*0ad0*/  DEPBAR.LE SB0, 0x1 ;  /* 0x000080400000791a */ /* 0x000fc80000000000 */
[----:B------:R-:W-:Y:S01]  /*0ae0*/  UMOV UR4, 0x400 ;  /* 0x0000040000047882 */ /* 0x000fe20000000000 */
[----:B------:R-:W-:Y:S02]  /*0af0*/  UISETP.NE.AND UP0, UPT, UR10, UR12, UPT ;  /* 0x0000000c0a00728c */ /* 0x000fe4000bf05270 */
[----:B------:R-:W-:Y:S02]  /*0b00*/  UIADD3 UR11, UPT, UPT, UR4, 0x2080, URZ ;  /* 0x00002080040b7890 */ /* 0x000fe4000fffe0ff */
[----:B------:R-:W-:Y:S02]  /*0b10*/  ULOP3.LUT UR13, UR13, 0x1, URZ, 0x3c, !UPT ;  /* 0x000000010d0d7892 */ /* 0x000fe4000f8e3cff */
[----:B--2---:R-:W-:Y:S02]  /*0b20*/  ULEA UR4, UR8, UR4, 0x18 ;  /* 0x0000000408047291 */ /* 0x004fe4000f8ec0ff */
[----:B------:R-:W-:Y:S02]  /*0b30*/  ULEA UR8, UR8, UR11, 0x18 ;  /* 0x0000000b08087291 */ /* 0x000fe4000f8ec0ff */
[----:B------:R-:W-:-:S02]  /*0b40*/  UIMAD UR4, UR5, 0x1040, UR4 ;  /* 0x00001040050478a4 */ /* 0x000fc4000f8e0204 */
[----:B------:R-:W-:Y:S02]  /*0b50*/  UIMAD UR8, UR5, 0x1040, UR8 ;  /* 0x00001040050878a4 */ /* 0x000fe4000f8e0208 */
[----:B------:R-:W-:Y:S02]  /*0b60*/  ULOP3.LUT UR5, UR5, 0x1, URZ, 0x3c, !UPT ;  /* 0x0000000105057892 */ /* 0x000fe4000f8e3cff */
[----:B------:R-:W-:Y:S01]  /*0b70*/  LEA R18, R2, UR4, 0x4 ;  /* 0x0000000402127c11 */ /* 0x000fe2000f8e20ff */
[----:B------:R-:W-:Y:S01]  /*0b80*/  BAR.SYNC.DEFER_BLOCKING 0x0 ;  /* 0x0000000000007b1d */ /* 0x000fe20000010000 */
[----:B------:R-:W-:-:S05]  /*0b90*/  LEA R17, R0, UR8, 0x4 ;  /* 0x0000000800117c11 */ /* 0x000fca000f8e20ff */
[----:B------:R-:W-:Y:S01]  /*0ba0*/  UMOV UR4, UR10 ;  /* 0x0000000a00047c82 */ /* 0x000fe20008000000 */
[----:B-1----:R-:W-:Y:S04]  /*0bb0*/  LDS.128 R8, [R18] ;  /* 0x0000000012087984 */ /* 0x002fe80000000c00 */
[----:B------:R-:W1:Y:S04]  /*0bc0*/  LDS.128 R12, [R17] ;  /* 0x00000000110c7984 */ /* 0x000e680000000c00 */
[----:B------:R-:W-:Y:S01]  /*0bd0*/  LDS R36, [R17+0x30c] ;  /* 0x00030c0011247984 */ /* 0x000fe20000000800 */
[C---:B-1----:R-:W-:Y:S01]  /*0be0*/  FFMA R21, R8.reuse, R12, R21 ;  /* 0x0000000c08157223 */ /* 0x042fe20000000015 */
[C---:B------:R-:W-:Y:S01]  /*0bf0*/  FFMA R19, R8.reuse, R13, R19 ;  /* 0x0000000d08137223 */ /* 0x040fe20000000013 */
[CC--:B------:R-:W-:Y:S01]  /*0c00*/  FFMA R20, R8.reuse, R14.reuse, R20 ;  /* 0x0000000e08147223 */ /* 0x0c0fe20000000014 */
[----:B------:R-:W-:Y:S01]  /*0c10*/  FFMA R24, R8, R15, R24 ;  /* 0x0000000f08187223 */ /* 0x000fe20000000018 */
[C---:B------:R-:W-:Y:S01]  /*0c20*/  FFMA R31, R12.reuse, R9, R31 ;  /* 0x000000090c1f7223 */ /* 0x040fe2000000001f */
[C---:B------:R-:W-:Y:S01]  /*0c30*/  FFMA R25, R9.reuse, R13, R25 ;  /* 0x0000000d09197223 */ /* 0x040fe20000000019 */
[C---:B------:R-:W-:Y:S01]  /*0c40*/  FFMA R23, R9.reuse, R14, R23 ;  /* 0x0000000e09177223 */ /* 0x040fe20000000017 */
[----:B------:R-:W-:Y:S01]  /*0c50*/  FFMA R26, R9, R15, R26 ;  /* 0x0000000f091a7223 */ /* 0x000fe2000000001a */
[----:B------:R-:W-:Y:S01]  /*0c60*/  FFMA R22, R12, R10, R22 ;  /* 0x0000000a0c167223 */ /* 0x000fe20000000016 */
[C---:B------:R-:W-:Y:S01]  /*0c70*/  FFMA R29, R10.reuse, R13, R29 ;  /* 0x0000000d0a1d7223 */ /* 0x040fe2000000001d */
[CC--:B------:R-:W-:Y:S01]  /*0c80*/  FFMA R27, R10.reuse, R14.reuse, R27 ;  /* 0x0000000e0a1b7223 */ /* 0x0c0fe2000000001b */
[----:B------:R-:W-:Y:S01]  /*0c90*/  FFMA R30, R10, R15, R30 ;  /* 0x0000000f0a1e7223 */ /* 0x000fe2000000001e */
[----:B------:R-:W-:Y:S01]  /*0ca0*/  FFMA R28, R12, R11, R28 ;  /* 0x0000000b0c1c7223 */ /* 0x000fe2000000001c */
[C---:B------:R-:W-:Y:S01]  /*0cb0*/  FFMA R32, R11.reuse, R13, R32 ;  /* 0x0000000d0b207223 */ /* 0x040fe20000000020 */
[C---:B------:R-:W-:Y:S01]  /*0cc0*/  FFMA R33, R11.reuse, R14, R33 ;  /* 0x0000000e0b217223 */ /* 0x040fe20000000021 */
[----:B------:R-:W-:-:S02]  /*0cd0*/  FFMA R34, R11, R15, R34 ;  /* 0x0000000f0b227223 */ /* 0x000fc40000000022 */
[----:B------:R-:W-:Y:S04]  /*0ce0*/  LDS.128 R8, [R18+0x100] ;  /* 0x0001000012087984 */ /* 0x000fe80000000c00 */
[----:B------:R-:W1:Y:S04]  /*0cf0*/  LDS.128 R12, [R17+0x100] ;  /* 0x00010000110c7984 */ /* 0x000e680000000c00 */
[----:B------:R-:W2:Y:S04]  /*0d00*/  LDS R8, [R17+0x110] ;  /* 0x0001100011087984 */ /* 0x000ea80000000800 */
[----:B------:R-:W3:Y:S01]  /*0d10*/  LDS R12, [R18+0x110] ;  /* 0x00011000120c7984 */ /* 0x000ee20000000800 */
[C---:B-1----:R-:W-:Y:S01]  /*0d20*/  FFMA R21, R9.reuse, R13, R21 ;  /* 0x0000000d09157223 */ /* 0x042fe20000000015 */
[C---:B------:R-:W-:Y:S01]  /*0d30*/  FFMA R19, R9.reuse, R14, R19 ;  /* 0x0000000e09137223 */ /* 0x040fe20000000013 */
[-C--:B------:R-:W-:Y:S01]  /*0d40*/  FFMA R20, R9, R15.reuse, R20 ;  /* 0x0000000f09147223 */ /* 0x080fe20000000014 */
[C---:B------:R-:W-:Y:S01]  /*0d50*/  FFMA R31, R13.reuse, R10, R31 ;  /* 0x0000000a0d1f7223 */ /* 0x040fe2000000001f */
[C---:B------:R-:W-:Y:S01]  /*0d60*/  FFMA R25, R10.reuse, R14, R25 ;  /* 0x0000000e0a197223 */ /* 0x040fe20000000019 */
[----:B------:R-:W-:Y:S01]  /*0d70*/  FFMA R23, R10, R15, R23 ;  /* 0x0000000f0a177223 */ /* 0x000fe20000000017 */
[C---:B--2---:R-:W-:Y:S01]  /*0d80*/  FFMA R26, R8.reuse, R10, R26 ;  /* 0x0000000a081a7223 */ /* 0x044fe2000000001a */
[----:B------:R-:W-:Y:S01]  /*0d90*/  FFMA R22, R13, R11, R22 ;  /* 0x0000000b0d167223 */ /* 0x000fe20000000016 */
[CC--:B------:R-:W-:Y:S01]  /*0da0*/  FFMA R29, R11.reuse, R14.reuse, R29 ;  /* 0x0000000e0b1d7223 */ /* 0x0c0fe2000000001d */
[----:B------:R-:W-:Y:S01]  /*0db0*/  FFMA R27, R11, R15, R27 ;  /* 0x0000000f0b1b7223 */ /* 0x000fe2000000001b */
[----:B------:R-:W-:Y:S01]  /*0dc0*/  FFMA R30, R8, R11, R30 ;  /* 0x0000000b081e7223 */ /* 0x000fe2000000001e */
[C---:B---3--:R-:W-:Y:S01]  /*0dd0*/  FFMA R28, R12.reuse, R13, R28 ;  /* 0x0000000d0c1c7223 */ /* 0x048fe2000000001c */
[C---:B------:R-:W-:Y:S01]  /*0de0*/  FFMA R32, R12.reuse, R14, R32 ;  /* 0x0000000e0c207223 */ /* 0x040fe20000000020 */
[C---:B------:R-:W-:Y:S01]  /*0df0*/  FFMA R33, R12.reuse, R15, R33 ;  /* 0x0000000f0c217223 */ /* 0x040fe20000000021 */
[-C--:B------:R-:W-:Y:S01]  /*0e00*/  FFMA R34, R12, R8.reuse, R34 ;  /* 0x000000080c227223 */ /* 0x080fe20000000022 */
[----:B------:R-:W-:Y:S01]  /*0e10*/  FFMA R24, R9, R8, R24 ;  /* 0x0000000809187223 */ /* 0x000fe20000000018 */
[----:B------:R-:W-:Y:S04]  /*0e20*/  LDS.64 R10, [R17+0x208] ;  /* 0x00020800110a7984 */ /* 0x000fe80000000a00 */
[----:B------:R-:W-:Y:S04]  /*0e30*/  LDS.64 R12, [R17+0x210] ;  /* 0x00021000110c7984 */ /* 0x000fe80000000a00 */
[----:B------:R-:W1:Y:S04]  /*0e40*/  LDS.64 R14, [R18+0x210] ;  /* 0x00021000120e7984 */ /* 0x000e680000000a00 */
[----:B------:R-:W2:Y:S01]  /*0e50*/  LDS.64 R8, [R18+0x208] ;  /* 0x0002080012087984 */ /* 0x000ea20000000a00 */
[C---:B-1----:R-:W-:Y:S01]  /*0e60*/  FFMA R35, R14.reuse, R10, R22 ;  /* 0x0000000a0e237223 */ /* 0x042fe20000000016 */
[C---:B------:R-:W-:Y:S01]  /*0e70*/  FFMA R29, R14.reuse, R11, R29 ;  /* 0x0000000b0e1d7223 */ /* 0x040fe2000000001d */
[C---:B------:R-:W-:Y:S01]  /*0e80*/  FFMA R27, R14.reuse, R12, R27 ;  /* 0x0000000c0e1b7223 */ /* 0x040fe2000000001b */
[----:B------:R-:W-:Y:S01]  /*0e90*/  FFMA R30, R14, R13, R30 ;  /* 0x0000000d0e1e7223 */ /* 0x000fe2000000001e */
[C---:B--2---:R-:W-:Y:S01]  /*0ea0*/  FFMA R21, R8.reuse, R10, R21 ;  /* 0x0000000a08157223 */ /* 0x044fe20000000015 */
[C---:B------:R-:W-:Y:S01]  /*0eb0*/  FFMA R19, R8.reuse, R11, R19 ;  /* 0x0000000b08137223 */ /* 0x040fe20000000013 */
[C---:B------:R-:W-:Y:S01]  /*0ec0*/  FFMA R20, R8.reuse, R12, R20 ;  /* 0x0000000c08147223 */ /* 0x040fe20000000014 */
[----:B------:R-:W-:Y:S01]  /*0ed0*/  FFMA R24, R8, R13, R24 ;  /* 0x0000000d08187223 */ /* 0x000fe20000000018 */
[----:B------:R-:W-:Y:S01]  /*0ee0*/  FFMA R31, R10, R9, R31 ;  /* 0x000000090a1f7223 */ /* 0x000fe2000000001f */
[C---:B------:R-:W-:Y:S01]  /*0ef0*/  FFMA R25, R9.reuse, R11, R25 ;  /* 0x0000000b09197223 */ /* 0x040fe20000000019 */
[----:B------:R-:W-:Y:S01]  /*0f00*/  FFMA R23, R12, R9, R23 ;  /* 0x000000090c177223 */ /* 0x000fe20000000017 */
[----:B------:R-:W-:Y:S01]  /*0f10*/  FFMA R26, R9, R13, R26 ;  /* 0x0000000d091a7223 */ /* 0x000fe2000000001a */
[----:B------:R-:W-:Y:S01]  /*0f20*/  FFMA R14, R10, R15, R28 ;  /* 0x0000000f0a0e7223 */ /* 0x000fe2000000001c */
[C---:B------:R-:W-:Y:S01]  /*0f30*/  FFMA R32, R15.reuse, R11, R32 ;  /* 0x0000000b0f207223 */ /* 0x040fe20000000020 */
[----:B------:R-:W-:Y:S01]  /*0f40*/  FFMA R33, R12, R15, R33 ;  /* 0x0000000f0c217223 */ /* 0x000fe20000000021 */
[----:B------:R-:W1:Y:S01]  /*0f50*/  LDS.128 R8, [R18+0x310] ;  /* 0x0003100012087984 */ /* 0x000e620000000c00 */
[----:B------:R-:W-:-:S03]  /*0f60*/  FFMA R34, R15, R13, R34 ;  /* 0x0000000d0f227223 */ /* 0x000fc60000000022 */
[----:B------:R-:W2:Y:S01]  /*0f70*/  LDS R11, [R18+0x30c] ;  /* 0x00030c00120b7984 */ /* 0x000ea20000000800 */
[----:B-1----:R-:W-:Y:S01]  /*0f80*/  FFMA R22, R8, R36, R31 ;  /* 0x0000002408167223 */ /* 0x002fe2000000001f */
[C---:B------:R-:W-:Y:S01]  /*0f90*/  FFMA R31, R36.reuse, R10, R14 ;  /* 0x0000000a241f7223 */ /* 0x040fe2000000000e */
[----:B------:R-:W-:Y:S01]  /*0fa0*/  FFMA R28, R36, R9, R35 ;  /* 0x00000009241c7223 */ /* 0x000fe20000000023 */
[----:B------:R-:W1:Y:S01]  /*0fb0*/  LDS.128 R12, [R17+0x310] ;  /* 0x00031000110c7984 */ /* 0x000e620000000c00 */
[----:B--2---:R-:W-:-:S03]  /*0fc0*/  FFMA R21, R11, R36, R21 ;  /* 0x000000240b157223 */ /* 0x004fc60000000015 */
[----:B------:R-:W-:Y:S01]  /*0fd0*/  LDS R35, [R17+0x71c] ;  /* 0x00071c0011237984 */ /* 0x000fe20000000800 */
[C---:B-1----:R-:W-:Y:S01]  /*0fe0*/  FFMA R19, R11.reuse, R12, R19 ;  /* 0x0000000c0b137223 */ /* 0x042fe20000000013 */
[CC--:B------:R-:W-:Y:S01]  /*0ff0*/  FFMA R20, R11.reuse, R13.reuse, R20 ;  /* 0x0000000d0b147223 */ /* 0x0c0fe20000000014 */
[----:B------:R-:W-:Y:S01]  /*1000*/  FFMA R24, R11, R14, R24 ;  /* 0x0000000e0b187223 */ /* 0x000fe20000000018 */
[C---:B------:R-:W-:Y:S01]  /*1010*/  FFMA R25, R8.reuse, R12, R25 ;  /* 0x0000000c08197223 */ /* 0x040fe20000000019 */
[C---:B------:R-:W-:Y:S01]  /*1020*/  FFMA R23, R8.reuse, R13, R23 ;  /* 0x0000000d08177223 */ /* 0x040fe20000000017 */
[-C--:B------:R-:W-:Y:S01]  /*1030*/  FFMA R26, R8, R14.reuse, R26 ;  /* 0x0000000e081a7223 */ /* 0x080fe2000000001a */
[C---:B------:R-:W-:Y:S01]  /*1040*/  FFMA R29, R12.reuse, R9, R29 ;  /* 0x000000090c1d7223 */ /* 0x040fe2000000001d */
[CC--:B------:R-:W-:Y:S01]  /*1050*/  FFMA R27, R9.reuse, R13.reuse, R27 ;  /* 0x0000000d091b7223 */ /* 0x0c0fe2000000001b */
[----:B------:R-:W-:Y:S01]  /*1060*/  FFMA R30, R9, R14, R30 ;  /* 0x0000000e091e7223 */ /* 0x000fe2000000001e */
[----:B------:R-:W-:Y:S01]  /*1070*/  FFMA R32, R12, R10, R32 ;  /* 0x0000000a0c207223 */ /* 0x000fe20000000020 */
[C---:B------:R-:W-:Y:S01]  /*1080*/  FFMA R33, R10.reuse, R13, R33 ;  /* 0x0000000d0a217223 */ /* 0x040fe20000000021 */
[----:B------:R-:W-:-:S02]  /*1090*/  FFMA R34, R10, R14, R34 ;  /* 0x0000000e0a227223 */ /* 0x000fc40000000022 */
[----:B------:R-:W-:Y:S04]  /*10a0*/  LDS.128 R8, [R18+0x410] ;  /* 0x0004100012087984 */ /* 0x000fe80000000c00 */
[----:B------:R-:W1:Y:S02]  /*10b0*/  LDS.128 R12, [R17+0x410] ;  /* 0x00041000110c7984 */ /* 0x000e640000000c00 */
        /* <DEDUP_REMOVED lines=58> */
[C---:B-1----:R-:W-:Y:S01]  /*1460*/  FFMA R31, R8.reuse, R35, R22 ;  /* 0x00000023081f7223 */ /* 0x042fe20000000016 */
[C---:B------:R-:W-:Y:S01]  /*1470*/  FFMA R22, R35.reuse, R9, R28 ;  /* 0x0000000923167223 */ /* 0x040fe2000000001c */
[----:B------:R-:W-:Y:S02]  /*1480*/  FFMA R28, R35, R10, R14 ;  /* 0x0000000a231c7223 */ /* 0x000fe4000000000e */
[----:B------:R-:W1:Y:S01]  /*1490*/  LDS.128 R12, [R17+0x720] ;  /* 0x00072000110c7984 */ /* 0x000e620000000c00 */
[C---:B--2---:R-:W-:Y:S01]  /*14a0*/  FFMA R21, R11.reuse, R35, R21 ;  /* 0x000000230b157223 */ /* 0x044fe20000000015 */
        /* <DEDUP_REMOVED lines=37> */
[----:B------:R-:W-:Y:S01]  /*1700*/  FFMA R31, R13, R10, R31 ;  /* 0x0000000a0d1f7223 */ /* 0x000fe2000000001f */
[----:B--2---:R-:W-:Y:S01]  /*1710*/  FFMA R24, R9, R8, R24 ;  /* 0x0000000809187223 */ /* 0x004fe20000000018 */
[C---:B------:R-:W-:Y:S01]  /*1720*/  FFMA R25, R10.reuse, R14, R25 ;  /* 0x0000000e0a197223 */ /* 0x040fe20000000019 */
[----:B------:R-:W-:Y:S01]  /*1730*/  FFMA R23, R10, R15, R23 ;  /* 0x0000000f0a177223 */ /* 0x000fe20000000017 */
[C---:B------:R-:W-:Y:S01]  /*1740*/  FFMA R26, R8.reuse, R10, R26 ;  /* 0x0000000a081a7223 */ /* 0x040fe2000000001a */
[----:B------:R-:W-:Y:S01]  /*1750*/  FFMA R22, R13, R11, R22 ;  /* 0x0000000b0d167223 */ /* 0x000fe20000000016 */
[CC--:B------:R-:W-:Y:S01]  /*1760*/  FFMA R29, R11.reuse, R14.reuse, R29 ;  /* 0x0000000e0b1d7223 */ /* 0x0c0fe2000000001d */
[----:B------:R-:W-:Y:S01]  /*1770*/  FFMA R27, R11, R15, R27 ;  /* 0x0000000f0b1b7223 */ /* 0x000fe2000000001b */
[----:B------:R-:W-:Y:S01]  /*1780*/  FFMA R30, R8, R11, R30 ;  /* 0x0000000b081e7223 */ /* 0x000fe2000000001e */
[C---:B---3--:R-:W-:Y:S01]  /*1790*/  FFMA R28, R12.reuse, R13, R28 ;  /* 0x0000000d0c1c7223 */ /* 0x048fe2000000001c */
[C---:B------:R-:W-:Y:S01]  /*17a0*/  FFMA R32, R12.reuse, R14, R32 ;  /* 0x0000000e0c207223 */ /* 0x040fe20000000020 */
[C---:B------:R-:W-:Y:S01]  /*17b0*/  FFMA R33, R12.reuse, R15, R33 ;  /* 0x0000000f0c217223 */ /* 0x040fe20000000021 */
[----:B------:R-:W-:Y:S01]  /*17c0*/  FFMA R34, R12, R8, R34 ;  /* 0x000000080c227223 */ /* 0x000fe20000000022 */
[----:B------:R-:W-:Y:S04]  /*17d0*/  LDS.64 R10, [R17+0xa28] ;  /* 0x000a2800110a7984 */ /* 0x000fe80000000a00 */
[----:B------:R-:W1:Y:S04]  /*17e0*/  LDS.64 R8, [R18+0xa28] ;  /* 0x000a280012087984 */ /* 0x000e680000000a00 */
[----:B------:R-:W2:Y:S04]  /*17f0*/  LDS.64 R12, [R17+0xa30] ;  /* 0x000a3000110c7984 */ /* 0x000ea80000000a00 */
[----:B------:R-:W3:Y:S01]  /*1800*/  LDS.64 R14, [R18+0xa30] ;  /* 0x000a3000120e7984 */ /* 0x000ee20000000a00 */
[C---:B-1----:R-:W-:Y:S01]  /*1810*/  FFMA R21, R8.reuse, R10, R21 ;  /* 0x0000000a08157223 */ /* 0x042fe20000000015 */
[----:B------:R-:W-:Y:S01]  /*1820*/  FFMA R19, R8, R11, R19 ;  /* 0x0000000b08137223 */ /* 0x000fe20000000013 */
[----:B------:R-:W-:Y:S01]  /*1830*/  FFMA R31, R10, R9, R31 ;  /* 0x000000090a1f7223 */ /* 0x000fe2000000001f */
[C---:B------:R-:W-:Y:S01]  /*1840*/  FFMA R25, R9.reuse, R11, R25 ;  /* 0x0000000b09197223 */ /* 0x040fe20000000019 */
[C---:B--2---:R-:W-:Y:S01]  /*1850*/  FFMA R20, R8.reuse, R12, R20 ;  /* 0x0000000c08147223 */ /* 0x044fe20000000014 */
[----:B------:R-:W-:Y:S01]  /*1860*/  FFMA R24, R8, R13, R24 ;  /* 0x0000000d08187223 */ /* 0x000fe20000000018 */
[----:B------:R-:W-:Y:S01]  /*1870*/  FFMA R23, R12, R9, R23 ;  /* 0x000000090c177223 */ /* 0x000fe20000000017 */
[----:B------:R-:W-:Y:S01]  /*1880*/  FFMA R26, R9, R13, R26 ;  /* 0x0000000d091a7223 */ /* 0x000fe2000000001a */
[C---:B---3--:R-:W-:Y:S01]  /*1890*/  FFMA R22, R14.reuse, R10, R22 ;  /* 0x0000000a0e167223 */ /* 0x048fe20000000016 */
[----:B------:R-:W-:Y:S01]  /*18a0*/  FFMA R29, R14, R11, R29 ;  /* 0x0000000b0e1d7223 */ /* 0x000fe2000000001d */
[----:B------:R-:W-:Y:S01]  /*18b0*/  FFMA R28, R10, R15, R28 ;  /* 0x0000000f0a1c7223 */ /* 0x000fe2000000001c */
[C---:B------:R-:W-:Y:S01]  /*18c0*/  FFMA R32, R15.reuse, R11, R32 ;  /* 0x0000000b0f207223 */ /* 0x040fe20000000020 */
[C---:B------:R-:W-:Y:S01]  /*18d0*/  FFMA R27, R14.reuse, R12, R27 ;  /* 0x0000000c0e1b7223 */ /* 0x040fe2000000001b */
[----:B------:R-:W-:Y:S01]  /*18e0*/  FFMA R30, R14, R13, R30 ;  /* 0x0000000d0e1e7223 */ /* 0x000fe2000000001e */
[----:B------:R-:W-:Y:S01]  /*18f0*/  LDS.128 R8, [R18+0xb30] ;  /* 0x000b300012087984 */ /* 0x000fe20000000c00 */
[----:B------:R-:W-:Y:S01]  /*1900*/  FFMA R33, R12, R15, R33 ;  /* 0x0000000f0c217223 */ /* 0x000fe20000000021 */
[----:B------:R-:W-:-:S02]  /*1910*/  FFMA R34, R15, R13, R34 ;  /* 0x0000000d0f227223 */ /* 0x000fc40000000022 */
[----:B------:R-:W1:Y:S04]  /*1920*/  LDS R14, [R17+0xb2c] ;  /* 0x000b2c00110e7984 */ /* 0x000e680000000800 */
[----:B------:R-:W2:Y:S01]  /*1930*/  LDS R11, [R18+0xb2c] ;  /* 0x000b2c00120b7984 */ /* 0x000ea20000000800 */
[----:B-1----:R-:W-:Y:S01]  /*1940*/  FFMA R31, R8, R14, R31 ;  /* 0x0000000e081f7223 */ /* 0x002fe2000000001f */
[C---:B------:R-:W-:Y:S01]  /*1950*/  FFMA R22, R14.reuse, R9, R22 ;  /* 0x000000090e167223 */ /* 0x040fe20000000016 */
[----:B------:R-:W-:Y:S01]  /*1960*/  FFMA R28, R14, R10, R28 ;  /* 0x0000000a0e1c7223 */ /* 0x000fe2000000001c */
[C---:B--2---:R-:W-:Y:S02]  /*1970*/  FFMA R21, R11.reuse, R14, R21 ;  /* 0x0000000e0b157223 */ /* 0x044fe40000000015 */
[----:B------:R-:W1:Y:S02]  /*1980*/  LDS.128 R12, [R17+0xb30] ;  /* 0x000b3000110c7984 */ /* 0x000e640000000c00 */
        /* <DEDUP_REMOVED lines=68> */
[----:B------:R-:W-:Y:S01]  /*1dd0*/  FFMA R33, R12, R15, R33 ;  /* 0x0000000f0c217223 */ /* 0x000fe20000000021 */
[----:B------:R-:W-:Y:S01]  /*1de0*/  LDS.128 R8, [R17+0xf40] ;  /* 0x000f400011087984 */ /* 0x000fe20000000c00 */
[----:B------:R-:W-:-:S03]  /*1df0*/  FFMA R34, R15, R13, R34 ;  /* 0x0000000d0f227223 */ /* 0x000fc60000000022 */
[----:B------:R-:W-:Y:S04]  /*1e00*/  LDS R17, [R17+0xf3c] ;  /* 0x000f3c0011117984 */ /* 0x000fe80000000800 */
[----:B------:R-:W1:Y:S04]  /*1e10*/  LDS R11, [R18+0xf3c] ;  /* 0x000f3c00120b7984 */ /* 0x000e680000000800 */
[----:B------:R-:W2:Y:S01]  /*1e20*/  LDS.128 R12, [R18+0xf40] ;  /* 0x000f4000120c7984 */ /* 0x000ea20000000c00 */
[C---:B-1----:R-:W-:Y:S01]  /*1e30*/  FFMA R21, R11.reuse, R17, R21 ;  /* 0x000000110b157223 */ /* 0x042fe20000000015 */
[C---:B------:R-:W-:Y:S01]  /*1e40*/  FFMA R19, R11.reuse, R8, R19 ;  /* 0x000000080b137223 */ /* 0x040fe20000000013 */
[C---:B------:R-:W-:Y:S01]  /*1e50*/  FFMA R20, R11.reuse, R9, R20 ;  /* 0x000000090b147223 */ /* 0x040fe20000000014 */
[----:B------:R-:W-:Y:S01]  /*1e60*/  FFMA R24, R11, R10, R24 ;  /* 0x0000000a0b187223 */ /* 0x000fe20000000018 */
[C---:B--2---:R-:W-:Y:S01]  /*1e70*/  FFMA R31, R12.reuse, R17, R31 ;  /* 0x000000110c1f7223 */ /* 0x044fe2000000001f */
[C---:B------:R-:W-:Y:S01]  /*1e80*/  FFMA R25, R12.reuse, R8, R25 ;  /* 0x000000080c197223 */ /* 0x040fe20000000019 */
[C---:B------:R-:W-:Y:S01]  /*1e90*/  FFMA R23, R12.reuse, R9, R23 ;  /* 0x000000090c177223 */ /* 0x040fe20000000017 */
[-C--:B------:R-:W-:Y:S01]  /*1ea0*/  FFMA R26, R12, R10.reuse, R26 ;  /* 0x0000000a0c1a7223 */ /* 0x080fe2000000001a */
[-C--:B------:R-:W-:Y:S01]  /*1eb0*/  FFMA R22, R17, R13.reuse, R22 ;  /* 0x0000000d11167223 */ /* 0x080fe20000000016 */
[C---:B------:R-:W-:Y:S01]  /*1ec0*/  FFMA R29, R8.reuse, R13, R29 ;  /* 0x0000000d081d7223 */ /* 0x040fe2000000001d */
[CC--:B------:R-:W-:Y:S01]  /*1ed0*/  FFMA R27, R13.reuse, R9.reuse, R27 ;  /* 0x000000090d1b7223 */ /* 0x0c0fe2000000001b */
[----:B------:R-:W-:Y:S01]  /*1ee0*/  FFMA R30, R13, R10, R30 ;  /* 0x0000000a0d1e7223 */ /* 0x000fe2000000001e */
[-C--:B------:R-:W-:Y:S01]  /*1ef0*/  FFMA R28, R17, R14.reuse, R28 ;  /* 0x0000000e111c7223 */ /* 0x080fe2000000001c */
[----:B------:R-:W-:Y:S01]  /*1f00*/  FFMA R32, R8, R14, R32 ;  /* 0x0000000e08207223 */ /* 0x000fe20000000020 */
[C---:B------:R-:W-:Y:S01]  /*1f10*/  FFMA R33, R14.reuse, R9, R33 ;  /* 0x000000090e217223 */ /* 0x040fe20000000021 */
[----:B------:R-:W-:Y:S01]  /*1f20*/  FFMA R34, R14, R10, R34 ;  /* 0x0000000a0e227223 */ /* 0x000fe20000000022 */
[----:B------:R-:W-:Y:S06]  /*1f30*/  BAR.SYNC.DEFER_BLOCKING 0x0 ;  /* 0x0000000000007b1d */ /* 0x000fec0000010000 */
[----:B------:R-:W-:Y:S05]  /*1f40*/  BRA.U UP0, `(.L_x_18) ;  /* 0xffffffe500cc7547 */ /* 0x000fea000b83ffff */
.L_x_9:
[----:B------:R-:W2:Y:S01]  /*1f50*/  LDCU.64 UR10, c[0x0][0x398] ;  /* 0x00007300ff0a77ac */ /* 0x000ea20008000a00 */
[----:B------:R-:W1:Y:S01]  /*1f60*/  LDC.64 R2, c[0x0][0x390] ;  /* 0x0000e400ff027b82 */ /* 0x000e620000000a00 */
[C---:B------:R-:W-:Y:S02]  /*1f70*/  IADD3 R0, PT, PT, R7.reuse, 0x1, RZ ;  /* 0x0000000107007810 */ /* 0x040fe40007ffe0ff */
[C---:B------:R-:W-:Y:S02]  /*1f80*/  IADD3 R4, PT, PT, R7.reuse, 0x2, RZ ;  /* 0x0000000207047810 */ /* 0x040fe40007ffe0ff */
[C---:B---3--:R-:W-:Y:S02]  /*1f90*/  IADD3 R8, PT, PT, R16.reuse, 0x1, RZ ;  /* 0x0000000110087810 */ /* 0x048fe40007ffe0ff */
[----:B--2---:R-:W-:Y:S01]  /*1fa0*/  ISETP.GE.AND P2, PT, R7, UR11, PT ;  /* 0x0000000b07007c0c */ /* 0x004fe2000bf46270 */
[----:B------:R-:W-:Y:S01]  /*1fb0*/  IMAD R9, R16, UR11, R7 ;  /* 0x0000000b10097c24 */ /* 0x000fe2000f8e0207 */
[----:B------:R-:W-:-:S02]  /*1fc0*/  ISETP.GE.AND P3, PT, R0, UR11, PT ;  /* 0x0000000b00007c0c */ /* 0x000fc4000bf66270 */
[----:B------:R-:W-:Y:S02]  /*1fd0*/  ISETP.GE.AND P0, PT, R4, UR11, PT ;  /* 0x0000000b04007c0c */ /* 0x000fe4000bf06270 */
[C---:B------:R-:W-:Y:S01]  /*1fe0*/  ISETP.GE.OR P4, PT, R16.reuse, UR10, P2 ;  /* 0x0000000a10007c0c */ /* 0x040fe20009786670 */
[----:B-1----:R-:W-:Y:S01]  /*1ff0*/  IMAD.WIDE R4, R9, 0x4, R2 ;  /* 0x0000000409047825 */ /* 0x002fe200078e0202 */
[C---:B------:R-:W-:Y:S02]  /*2000*/  ISETP.GE.OR P6, PT, R16.reuse, UR10, P3 ;  /* 0x0000000a10007c0c */ /* 0x040fe40009fc6670 */
[----:B------:R-:W-:Y:S02]  /*2010*/  ISETP.GE.OR P5, PT, R16, UR10, P0 ;  /* 0x0000000a10007c0c */ /* 0x000fe400087a6670 */
[----:B------:R-:W-:Y:S02]  /*2020*/  IADD3 R7, PT, PT, R7, 0x3, RZ ;  /* 0x0000000307077810 */ /* 0x000fe40007ffe0ff */
[----:B------:R-:W-:-:S02]  /*2030*/  IADD3 R9, PT, PT, R9, UR11, RZ ;  /* 0x0000000b09097c10 */ /* 0x000fc4000fffe0ff */
[----:B------:R-:W-:Y:S02]  /*2040*/  ISETP.GE.AND P1, PT, R7, UR11, PT ;  /* 0x0000000b07007c0c */ /* 0x000fe4000bf26270 */
[C---:B------:R-:W-:Y:S01]  /*2050*/  IADD3 R0, PT, PT, R16.reuse, 0x2, RZ ;  /* 0x0000000210007810 */ /* 0x040fe20007ffe0ff */
[----:B------:R1:W-:Y:S01]  /*2060*/  @!P4 STG.E desc[UR14][R4.64], R21 ;  /* 0x000000150400c986 */ /* 0x0003e2000c10190e */
[----:B------:R-:W-:Y:S01]  /*2070*/  ISETP.GE.OR P4, PT, R16, UR10, P1 ;  /* 0x0000000a10007c0c */ /* 0x000fe20008f86670 */
[C---:B------:R-:W-:Y:S01]  /*2080*/  IMAD.WIDE R6, R9.reuse, 0x4, R2 ;  /* 0x0000000409067825 */ /* 0x040fe200078e0202 */
[----:B------:R-:W-:Y:S01]  /*2090*/  IADD3 R11, PT, PT, R9, UR11, RZ ;  /* 0x0000000b090b7c10 */ /* 0x000fe2000fffe0ff */
[----:B------:R1:W-:Y:S01]  /*20a0*/  @!P6 STG.E desc[UR14][R4.64+0x4], R19 ;  /* 0x000004130400e986 */ /* 0x0003e2000c10190e */
[----:B------:R-:W-:Y:S02]  /*20b0*/  ISETP.GE.OR P6, PT, R8, UR10, P2 ;  /* 0x0000000a08007c0c */ /* 0x000fe400097c6670 */
[----:B------:R-:W-:Y:S01]  /*20c0*/  IADD3 R16, PT, PT, R16, 0x3, RZ ;  /* 0x0000000310107810 */ /* 0x000fe20007ffe0ff */
[----:B------:R1:W-:Y:S01]  /*20d0*/  @!P5 STG.E desc[UR14][R4.64+0x8], R20 ;  /* 0x000008140400d986 */ /* 0x0003e2000c10190e */
[----:B------:R-:W-:-:S05]  /*20e0*/  ISETP.GE.OR P5, PT, R8, UR10, P3 ;  /* 0x0000000a08007c0c */ /* 0x000fca0009fa6670 */
[----:B------:R1:W-:Y:S01]  /*20f0*/  @!P4 STG.E desc[UR14][R4.64+0xc], R24 ;  /* 0x00000c180400c986 */ /* 0x0003e2000c10190e */
[----:B------:R-:W-:-:S03]  /*2100*/  ISETP.GE.OR P4, PT, R8, UR10, P0 ;  /* 0x0000000a08007c0c */ /* 0x000fc60008786670 */
[----:B------:R1:W-:Y:S01]  /*2110*/  @!P6 STG.E desc[UR14][R6.64], R31 ;  /* 0x0000001f0600e986 */ /* 0x0003e2000c10190e */
[----:B------:R-:W-:Y:S01]  /*2120*/  ISETP.GE.OR P6, PT, R8, UR10, P1 ;  /* 0x0000000a08007c0c */ /* 0x000fe20008fc6670 */
[C-C-:B------:R-:W-:Y:S01]  /*2130*/  IMAD.WIDE R8, R11.reuse, 0x4, R2.reuse ;  /* 0x000000040b087825 */ /* 0x140fe200078e0202 */
[----:B------:R-:W-:Y:S01]  /*2140*/  IADD3 R11, PT, PT, R11, UR11, RZ ;  /* 0x0000000b0b0b7c10 */ /* 0x000fe2000fffe0ff */
[----:B------:R1:W-:Y:S01]  /*2150*/  @!P5 STG.E desc[UR14][R6.64+0x4], R25 ;  /* 0x000004190600d986 */ /* 0x0003e2000c10190e */
[----:B------:R-:W-:Y:S02]  /*2160*/  ISETP.GE.OR P5, PT, R0, UR10, P2 ;  /* 0x0000000a00007c0c */ /* 0x000fe400097a6670 */
[----:B------:R-:W-:Y:S01]  /*2170*/  ISETP.GE.OR P2, PT, R16, UR10, P2 ;  /* 0x0000000a10007c0c */ /* 0x000fe20009746670 */
[----:B------:R-:W-:Y:S02]  /*2180*/  IMAD.WIDE R2, R11, 0x4, R2 ;  /* 0x000000040b027825 */ /* 0x000fe400078e0202 */
[----:B------:R1:W-:Y:S01]  /*2190*/  @!P4 STG.E desc[UR14][R6.64+0x8], R23 ;  /* 0x000008170600c986 */ /* 0x0003e2000c10190e */
[----:B------:R-:W-:-:S02]  /*21a0*/  ISETP.GE.OR P4, PT, R0, UR10, P3 ;  /* 0x0000000a00007c0c */ /* 0x000fc40009f86670 */
[----:B------:R-:W-:Y:S01]  /*21b0*/  ISETP.GE.OR P3, PT, R16, UR10, P3 ;  /* 0x0000000a10007c0c */ /* 0x000fe20009f66670 */
[----:B------:R1:W-:Y:S01]  /*21c0*/  @!P6 STG.E desc[UR14][R6.64+0xc], R26 ;  /* 0x00000c1a0600e986 */ /* 0x0003e2000c10190e */
[----:B------:R-:W-:Y:S02]  /*21d0*/  ISETP.GE.OR P6, PT, R0, UR10, P1 ;  /* 0x0000000a00007c0c */ /* 0x000fe40008fc6670 */
[----:B------:R-:W-:Y:S01]  /*21e0*/  ISETP.GE.OR P1, PT, R16, UR10, P1 ;  /* 0x0000000a10007c0c */ /* 0x000fe20008f26670 */
[----:B------:R1:W-:Y:S01]  /*21f0*/  @!P5 STG.E desc[UR14][R8.64], R22 ;  /* 0x000000160800d986 */ /* 0x0003e2000c10190e */
[----:B------:R-:W-:Y:S02]  /*2200*/  ISETP.GE.OR P5, PT, R0, UR10, P0 ;  /* 0x0000000a00007c0c */ /* 0x000fe400087a6670 */
[----:B------:R-:W-:-:S03]  /*2210*/  ISETP.GE.OR P0, PT, R16, UR10, P0 ;  /* 0x0000000a10007c0c */ /* 0x000fc60008706670 */
[----:B------:R1:W-:Y:S04]  /*2220*/  @!P4 STG.E desc[UR14][R8.64+0x4], R29 ;  /* 0x0000041d0800c986 */ /* 0x0003e8000c10190e */
[----:B------:R1:W-:Y:S04]  /*2230*/  @!P6 STG.E desc[UR14][R8.64+0xc], R30 ;  /* 0x00000c1e0800e986 */ /* 0x0003e8000c10190e */
[----:B------:R1:W-:Y:S04]  /*2240*/  @!P5 STG.E desc[UR14][R8.64+0x8], R27 ;  /* 0x0000081b0800d986 */ /* 0x0003e8000c10190e */
[----:B------:R1:W-:Y:S04]  /*2250*/  @!P2 STG.E desc[UR14][R2.64], R28 ;  /* 0x0000001c0200a986 */ /* 0x0003e8000c10190e */
[----:B------:R1:W-:Y:S04]  /*2260*/  @!P3 STG.E desc[UR14][R2.64+0x4], R32 ;  /* 0x000004200200b986 */ /* 0x0003e8000c10190e */
[----:B------:R1:W-:Y:S01]  /*2270*/  @!P0 STG.E desc[UR14][R2.64+0x8], R33 ;  /* 0x0000082102008986 */ /* 0x0003e2000c10190e */
[----:B------:R-:W-:Y:S05]  /*2280*/  @P1 EXIT ;  /* 0x000000000000194d */ /* 0x000fea0003800000 */
[----:B------:R-:W-:Y:S01]  /*2290*/  STG.E desc[UR14][R2.64+0xc], R34 ;  /* 0x00000c2202007986 */ /* 0x000fe2000c10190e */
[----:B------:R-:W-:Y:S05]  /*22a0*/  EXIT ;  /* 0x000000000000794d */ /* 0x000fea0003800000 */
.L_x_19:
[----:B------:R-:W-:-:S00]  /*22b0*/  BRA `(.L_x_19) ;  /* 0xfffffffc00fc7947 */ /* 0x000fc0000383ffff */
[----:B------:R-:W-:-:S00]  /*22c0*/  NOP ;  /* 0x0000000000007918 */ /* 0x000fc00000000000 */
        /* <DEDUP_REMOVED lines=11> */
.L_x_28:


//--------------------- .text._Z12syncLoadGemmILi64ELi64ELi16ELi4ELi4EEvPKfS1_Pfiii --------------------------
	.section	.text._Z12syncLoadGemmILi64ELi64ELi16ELi4ELi4EEvPKfS1_Pfiii,"ax",@progbits
	.align	128
        .global         _Z12syncLoadGemmILi64ELi64ELi16ELi4ELi4EEvPKfS1_Pfiii
        .type           _Z12syncLoadGemmILi64ELi64ELi16ELi4ELi4EEvPKfS1_Pfiii,@function
        .size           _Z12syncLoadGemmILi64ELi64ELi16ELi4ELi4EEvPKfS1_Pfiii,(.L_x_29 - _Z12syncLoadGemmILi64ELi64ELi16ELi4ELi4EEvPKfS1_Pfiii)
        .other          _Z12syncLoadGemmILi64ELi64ELi16ELi4ELi4EEvPKfS1_Pfiii,@"STO_CUDA_ENTRY STV_DEFAULT"
_Z12syncLoadGemmILi64ELi64ELi16ELi4ELi4EEvPKfS1_Pfiii:
.text._Z12syncLoadGemmILi64ELi64ELi16ELi4ELi4EEvPKfS1_Pfiii:
[----:B------:R-:W-:Y:S01]  /*0000*/  LDC R1, c[0x0][0x37c] ;  /* 0x0000df00ff017b82 */ /* 0x000fe20000000800 */
[----:B------:R-:W0:Y:S07]  /*0010*/  S2R R7, SR_TID.X ;  /* 0x0000000000077919 */ /* 0x000e2e0000002100 */
[----:B------:R-:W1:Y:S01]  /*0020*/  S2UR UR5, SR_CTAID.Y ;  /* 0x00000000000579c3 */ /* 0x000e620000002600 */
[----:B------:R-:W2:Y:S01]  /*0030*/  LDCU UR8, c[0x0][0x3a0] ;  /* 0x00007400ff0877ac */ /* 0x000ea20008000800 */
[----:B------:R-:W-:Y:S01]  /*0040*/  HFMA2 R20, -RZ, RZ, 0, 0 ;  /* 0x00000000ff147431 */ /* 0x000fe200000001ff */
[----:B------:R-:W0:Y:S01]  /*0050*/  S2R R24, SR_TID.Y ;  /* 0x0000000000187919 */ /* 0x000e220000002200 */
[----:B------:R-:W-:-:S02]  /*0060*/  CS2R R16, SRZ ;  /* 0x0000000000107805 */ /* 0x000fc4000001ff00 */
[----:B------:R-:W-:Y:S02]  /*0070*/  CS2R R30, SRZ ;  /* 0x00000000001e7805 */ /* 0x000fe4000001ff00 */
[----:B------:R-:W-:Y:S02]  /*0080*/  CS2R R32, SRZ ;  /* 0x0000000000207805 */ /* 0x000fe4000001ff00 */
[----:B------:R-:W-:Y:S01]  /*0090*/  CS2R R34, SRZ ;  /* 0x0000000000227805 */ /* 0x000fe2000001ff00 */
[----:B------:R-:W3:Y:S01]  /*00a0*/  S2UR UR6, SR_CTAID.X ;  /* 0x00000000000679c3 */ /* 0x000ee20000002500 */
[----:B------:R-:W-:Y:S02]  /*00b0*/  CS2R R26, SRZ ;  /* 0x00000000001a7805 */ /* 0x000fe4000001ff00 */
[----:B------:R-:W-:Y:S02]  /*00c0*/  CS2R R28, SRZ ;  /* 0x00000000001c7805 */ /* 0x000fe4000001ff00 */
[----:B------:R-:W-:-:S02]  /*00d0*/  CS2R R22, SRZ ;  /* 0x0000000000167805 */ /* 0x000fc4000001ff00 */
[----:B------:R-:W-:Y:S01]  /*00e0*/  MOV R25, RZ ;  /* 0x000000ff00197202 */ /* 0x000fe20000000f00 */
[----:B------:R-:W4:Y:S01]  /*00f0*/  LDCU.64 UR10, c[0x0][0x358] ;  /* 0x00006b00ff0a77ac */ /* 0x000f220008000a00 */
[----:B--2---:R-:W-:Y:S02]  /*0100*/  UISETP.GE.AND UP0, UPT, UR8, 0x1, UPT ;  /* 0x000000010800788c */ /* 0x004fe4000bf06270 */
[----:B-1----:R-:W-:Y:S02]  /*0110*/  USHF.L.U32 UR5, UR5, 0x6, URZ ;  /* 0x0000000605057899 */ /* 0x002fe400080006ff */
[----:B---3--:R-:W-:Y:S01]  /*0120*/  USHF.L.U32 UR6, UR6, 0x6, URZ ;  /* 0x0000000606067899 */ /* 0x008fe200080006ff */
[----:B0-----:R-:W-:-:S03]  /*0130*/  LEA R6, R24, R7, 0x4 ;  /* 0x0000000718067211 */ /* 0x001fc600078e20ff */
[----:B------:R-:W-:Y:S02]  /*0140*/  LEA R24, R24, UR5, 0x2 ;  /* 0x0000000518187c11 */ /* 0x000fe4000f8e10ff */
[----:B------:R-:W-:Y:S01]  /*0150*/  LEA R7, R7, UR6, 0x2 ;  /* 0x0000000607077c11 */ /* 0x000fe2000f8e10ff */
[----:B----4-:R-:W-:Y:S06]  /*0160*/  BRA.U !UP0, `(.L_x_20) ;  /* 0x0000001908207547 */ /* 0x010fec000b800000 */
[----:B------:R-:W0:Y:S01]  /*0170*/  S2UR UR7, SR_CgaCtaId ;  /* 0x00000000000779c3 */ /* 0x000e220000008800 */
[C---:B------:R-:W-:Y:S01]  /*0180*/  SHF.L.U32 R2, R6.reuse, 0x2, RZ ;  /* 0x0000000206027819 */ /* 0x040fe200000006ff */
[----:B------:R-:W-:Y:S01]  /*0190*/  UMOV UR4, 0x400 ;  /* 0x0000040000047882 */ /* 0x000fe20000000000 */
[----:B------:R-:W-:Y:S02]  /*01a0*/  LOP3.LUT R0, R6, 0x3f, RZ, 0xc0, !PT ;  /* 0x0000003f06007812 */ /* 0x000fe400078ec0ff */
[----:B------:R-:W-:Y:S02]  /*01b0*/  SHF.R.U32.HI R5, RZ, 0x6, R6 ;  /* 0x00000006ff057819 */ /* 0x000fe40000011606 */
[----:B------:R-:W-:Y:S02]  /*01c0*/  LOP3.LUT R2, R2, 0xfc, RZ, 0xe2, !PT ;  /* 0x000000fc02027812 */ /* 0x000fe400078ee2ff */
[----:B------:R-:W-:Y:S02]  /*01d0*/  IADD3 R0, PT, PT, R0, UR5, RZ ;  /* 0x0000000500007c10 */ /* 0x000fe4000fffe0ff */
[----:B------:R-:W-:Y:S01]  /*01e0*/  MOV R16, RZ ;  /* 0x000000ff00107202 */ /* 0x000fe20000000f00 */
[----:B------:R-:W-:-:S02]  /*01f0*/  IMAD R2, R5, 0x104, R2 ;  /* 0x0000010405027824 */ /* 0x000fc400078e0202 */
[----:B------:R-:W-:Y:S01]  /*0200*/  IMAD R3, R0, UR8, R5 ;  /* 0x0000000800037c24 */ /* 0x000fe2000f8e0205 */
[----:B0-----:R-:W-:-:S06]  /*0210*/  ULEA UR4, UR7, UR4, 0x18 ;  /* 0x0000000407047291 */ /* 0x001fcc000f8ec0ff */
[----:B------:R-:W-:Y:S01]  /*0220*/  IADD3 R2, PT, PT, R2, UR4, RZ ;  /* 0x0000000402027c10 */ /* 0x000fe2000fffe0ff */
[----:B------:R-:W-:-:S06]  /*0230*/  UMOV UR4, URZ ;  /* 0x000000ff00047c82 */ /* 0x000fcc0008000000 */
.L_x_26:
[----:B------:R-:W-:Y:S01]  /*0240*/  ISETP.GT.U32.AND P0, PT, R6, 0x3ff, PT ;  /* 0x000003ff0600780c */ /* 0x000fe20003f04070 */
[----:B------:R-:W0:Y:S01]  /*0250*/  LDCU UR12, c[0x0][0x3a0] ;  /* 0x00007400ff0c77ac */ /* 0x000e220008000800 */
[----:B------:R-:W-:Y:S01]  /*0260*/  BSSY.RECONVERGENT B0, `(.L_x_21) ;  /* 0x0000031000007945 */ /* 0x000fe20003800200 */
[----:B------:R-:W1:Y:S01]  /*0270*/  LDCU UR9, c[0x0][0x3a0] ;  /* 0x00007400ff0977ac */ /* 0x000e620008000800 */
[----:B------:R-:W2:Y:S01]  /*0280*/  LDCU UR7, c[0x0][0x398] ;  /* 0x00007300ff0777ac */ /* 0x000ea20008000800 */
[----:B------:R-:W3:Y:S08]  /*0290*/  LDCU UR8, c[0x0][0x39c] ;  /* 0x00007380ff0877ac */ /* 0x000ef00008000800 */
[----:B------:R-:W-:Y:S05]  /*02a0*/  @P0 BRA `(.L_x_22) ;  /* 0x0000000000b00947 */ /* 0x000fea0003800000 */
[----:B------:R-:W-:Y:S01]  /*02b0*/  BSSY.RECONVERGENT B1, `(.L_x_23) ;  /* 0x0000015000017945 */ /* 0x000fe20003800200 */
[----:B------:R-:W-:Y:S02]  /*02c0*/  IADD3 R11, PT, PT, R3, UR4, RZ ;  /* 0x00000004030b7c10 */ /* 0x000fe4000fffe0ff */
[----:B------:R-:W-:Y:S02]  /*02d0*/  IADD3 R0, PT, PT, R5, UR4, RZ ;  /* 0x0000000405007c10 */ /* 0x000fe4000fffe0ff */
[----:B------:R-:W-:Y:S02]  /*02e0*/  MOV R4, R2 ;  /* 0x0000000200047202 */ /* 0x000fe40000000f00 */
[----:B------:R-:W-:-:S07]  /*02f0*/  MOV R10, R6 ;  /* 0x00000006000a7202 */ /* 0x000fce0000000f00 */
.L_x_24:
[----:B------:R-:W-:Y:S01]  /*0300*/  LOP3.LUT R8, R10, 0x3f, RZ, 0xc0, !PT ;  /* 0x0000003f0a087812 */ /* 0x000fe200078ec0ff */
[----:B------:R-:W-:-:S03]  /*0310*/  HFMA2 R13, -RZ, RZ, 0, 0 ;  /* 0x00000000ff0d7431 */ /* 0x000fc600000001ff */
[----:B------:R-:W-:-:S04]  /*0320*/  IADD3 R8, PT, PT, R8, UR5, RZ ;  /* 0x0000000508087c10 */ /* 0x000fc8000fffe0ff */
[----:B--2---:R-:W-:-:S04]  /*0330*/  ISETP.GE.AND P0, PT, R8, UR7, PT ;  /* 0x0000000708007c0c */ /* 0x004fc8000bf06270 */
[----:B-1----:R-:W-:-:S13]  /*0340*/  ISETP.GE.OR P0, PT, R0, UR9, P0 ;  /* 0x0000000900007c0c */ /* 0x002fda0008706670 */
[----:B------:R-:W1:Y:S02]  /*0350*/  @!P0 LDC.64 R8, c[0x0][0x380] ;  /* 0x0000e000ff088b82 */ /* 0x000e640000000a00 */
[----:B-1----:R-:W-:-:S05]  /*0360*/  @!P0 IMAD.WIDE.U32 R8, R11, 0x4, R8 ;  /* 0x000000040b088825 */ /* 0x002fca00078e0008 */
[----:B------:R-:W2:Y:S01]  /*0370*/  @!P0 LDG.E.CONSTANT R13, desc[UR10][R8.64] ;  /* 0x0000000a080d8981 */ /* 0x000ea2000c1e9900 */
[C---:B------:R-:W-:Y:S02]  /*0380*/  ISETP.GE.U32.AND P0, PT, R10.reuse, 0x300, PT ;  /* 0x000003000a00780c */ /* 0x040fe40003f06070 */
[----:B------:R-:W-:Y:S02]  /*0390*/  IADD3 R12, PT, PT, R10, 0x100, RZ ;  /* 0x000001000a0c7810 */ /* 0x000fe40007ffe0ff */
[----:B------:R-:W-:Y:S02]  /*03a0*/  IADD3 R0, PT, PT, R0, 0x4, RZ ;  /* 0x0000000400007810 */ /* 0x000fe40007ffe0ff */
[----:B------:R-:W-:Y:S02]  /*03b0*/  MOV R10, R12 ;  /* 0x0000000c000a7202 */ /* 0x000fe40000000f00 */
[----:B------:R-:W-:Y:S01]  /*03c0*/  IADD3 R11, PT, PT, R11, 0x4, RZ ;  /* 0x000000040b0b7810 */ /* 0x000fe20007ffe0ff */
[----:B--2---:R1:W-:Y:S02]  /*03d0*/  STS [R4], R13 ;  /* 0x0000000d04007388 */ /* 0x0043e40000000800 */
[----:B-1----:R-:W-:-:S02]  /*03e0*/  IADD3 R4, PT, PT, R4, 0x410, RZ ;  /* 0x0000041004047810 */ /* 0x002fc40007ffe0ff */
[----:B------:R-:W-:Y:S05]  /*03f0*/  @!P0 BRA `(.L_x_24) ;  /* 0xfffffffc00c08947 */ /* 0x000fea000383ffff */
[----:B0--3--:R-:W-:Y:S05]  /*0400*/  BSYNC.RECONVERGENT B1 ;  /* 0x0000000000017941 */ /* 0x009fea0003800200 */
.L_x_23:
[----:B------:R-:W0:Y:S01]  /*0410*/  S2R R9, SR_CgaCtaId ;  /* 0x0000000000097919 */ /* 0x000e220000008800 */
[----:B------:R-:W-:Y:S02]  /*0420*/  MOV R4, 0x400 ;  /* 0x0000040000047802 */ /* 0x000fe40000000f00 */
[----:B------:R-:W-:Y:S02]  /*0430*/  MOV R0, R6 ;  /* 0x0000000600007202 */ /* 0x000fe40000000f00 */
[----:B------:R-:W-:-:S04]  /*0440*/  IADD3 R4, PT, PT, R4, 0x1040, RZ ;  /* 0x0000104004047810 */ /* 0x000fc80007ffe0ff */
[----:B0-----:R-:W-:-:S07]  /*0450*/  LEA R10, R9, R4, 0x18 ;  /* 0x00000004090a7211 */ /* 0x001fce00078ec0ff */
.L_x_25:
[----:B------:R-:W-:Y:S02]  /*0460*/  LOP3.LUT R12, R0, 0x3f, RZ, 0xc0, !PT ;  /* 0x0000003f000c7812 */ /* 0x000fe400078ec0ff */
[----:B------:R-:W-:Y:S02]  /*0470*/  SHF.R.U32.HI R13, RZ, 0x6, R0 ;  /* 0x00000006ff0d7819 */ /* 0x000fe40000011600 */
[----:B----4-:R-:W-:Y:S02]  /*0480*/  IADD3 R4, PT, PT, R12, UR6, RZ ;  /* 0x000000060c047c10 */ /* 0x010fe4000fffe0ff */
[----:B------:R-:W-:Y:S02]  /*0490*/  IADD3 R11, PT, PT, R13, UR4, RZ ;  /* 0x000000040d0b7c10 */ /* 0x000fe4000fffe0ff */
[----:B------:R-:W-:-:S04]  /*04a0*/  ISETP.GE.AND P0, PT, R4, UR8, PT ;  /* 0x0000000804007c0c */ /* 0x000fc8000bf06270 */
[----:B------:R-:W-:-:S13]  /*04b0*/  ISETP.GE.OR P0, PT, R11, UR12, P0 ;  /* 0x0000000c0b007c0c */ /* 0x000fda0008706670 */
[----:B------:R-:W0:Y:S01]  /*04c0*/  @!P0 LDC.64 R8, c[0x0][0x388] ;  /* 0x0000e200ff088b82 */ /* 0x000e220000000a00 */
[----:B------:R-:W-:Y:S02]  /*04d0*/  @!P0 IMAD R11, R11, UR8, R4 ;  /* 0x000000080b0b8c24 */ /* 0x000fe4000f8e0204 */
[----:B------:R-:W-:Y:S02]  /*04e0*/  HFMA2 R4, -RZ, RZ, 0, 0 ;  /* 0x00000000ff047431 */ /* 0x000fe400000001ff */
[----:B0-----:R-:W-:-:S05]  /*04f0*/  @!P0 IMAD.WIDE R8, R11, 0x4, R8 ;  /* 0x000000040b088825 */ /* 0x001fca00078e0208 */
[----:B------:R-:W2:Y:S01]  /*0500*/  @!P0 LDG.E.CONSTANT R4, desc[UR10][R8.64] ;  /* 0x0000000a08048981 */ /* 0x000ea2000c1e9900 */
[----:B------:R-:W-:Y:S01]  /*0510*/  IMAD R11, R13, 0x104, R10 ;  /* 0x000001040d0b7824 */ /* 0x000fe200078e020a */
[C---:B------:R-:W-:Y:S02]  /*0520*/  ISETP.GE.U32.AND P0, PT, R0.reuse, 0x300, PT ;  /* 0x000003000000780c */ /* 0x040fe40003f06070 */
[----:B------:R-:W-:Y:S02]  /*0530*/  IADD3 R0, PT, PT, R0, 0x100, RZ ;  /* 0x0000010000007810 */ /* 0x000fe40007ffe0ff */
[----:B------:R-:W-:-:S05]  /*0540*/  LEA R11, R12, R11, 0x2 ;  /* 0x0000000b0c0b7211 */ /* 0x000fca00078e10ff */
[----:B--2---:R4:W-:Y:S04]  /*0550*/  STS [R11], R4 ;  /* 0x000000040b007388 */ /* 0x0049e80000000800 */
[----:B------:R-:W-:Y:S05]  /*0560*/  @!P0 BRA `(.L_x_25) ;  /* 0xfffffffc00bc8947 */ /* 0x000fea000383ffff */
.L_x_22:
[----:B0123--:R-:W-:Y:S05]  /*0570*/  BSYNC.RECONVERGENT B0 ;  /* 0x0000000000007941 */ /* 0x00ffea0003800200 */
.L_x_21:
[----:B------:R-:W0:Y:S01]  /*0580*/  S2R R0, SR_TID.Y ;  /* 0x0000000000007919 */ /* 0x000e220000002200 */
[----:B------:R-:W1:Y:S01]  /*0590*/  S2UR UR8, SR_CgaCtaId ;  /* 0x00000000000879c3 */ /* 0x000e620000008800 */
[----:B------:R-:W-:Y:S01]  /*05a0*/  UMOV UR7, 0x400 ;  /* 0x0000040000077882 */ /* 0x000fe20000000000 */
[----:B------:R-:W-:Y:S01]  /*05b0*/  UIADD3 UR4, UPT, UPT, UR4, 0x10, URZ ;  /* 0x0000001004047890 */ /* 0x000fe2000fffe0ff */
[----:B----4-:R-:W2:Y:S01]  /*05c0*/  S2R R4, SR_TID.X ;  /* 0x0000000000047919 */ /* 0x010ea20000002100 */
[----:B------:R-:W-:-:S04]  /*05d0*/  UIADD3 UR9, UPT, UPT, UR7, 0x1040, URZ ;  /* 0x0000104007097890 */ /* 0x000fc8000fffe0ff */
[----:B------:R-:W-:Y:S01]  /*05e0*/  BAR.SYNC.DEFER_BLOCKING 0x0 ;  /* 0x0000000000007b1d */ /* 0x000fe20000010000 */
[----:B-1----:R-:W-:Y:S02]  /*05f0*/  ULEA UR7, UR8, UR7, 0x18 ;  /* 0x0000000708077291 */ /* 0x002fe4000f8ec0ff */
[----:B------:R-:W-:-:S04]  /*0600*/  ULEA UR9, UR8, UR9, 0x18 ;  /* 0x0000000908097291 */ /* 0x000fc8000f8ec0ff */
[----:B0-----:R-:W-:Y:S02]  /*0610*/  LEA R0, R0, UR7, 0x4 ;  /* 0x0000000700007c11 */ /* 0x001fe4000f8e20ff */
[----:B--2---:R-:W-:-:S03]  /*0620*/  LEA R4, R4, UR9, 0x4 ;  /* 0x0000000904047c11 */ /* 0x004fc6000f8e20ff */
[----:B------:R-:W-:Y:S01]  /*0630*/  LDS.128 R8, [R0] ;  /* 0x0000000000087984 */ /* 0x000fe20000000c00 */
[----:B------:R-:W0:Y:S03]  /*0640*/  LDCU UR7, c[0x0][0x3a0] ;  /* 0x00007400ff0777ac */ /* 0x000e260008000800 */
[----:B------:R-:W1:Y:S01]  /*0650*/  LDS.128 R12, [R4] ;  /* 0x00000000040c7984 */ /* 0x000e620000000c00 */
[----:B0-----:R-:W-:Y:S01]  /*0660*/  UISETP.GE.AND UP0, UPT, UR4, UR7, UPT ;  /* 0x000000070400728c */ /* 0x001fe2000bf06270 */
[C---:B-1----:R-:W-:Y:S01]  /*0670*/  FFMA R29, R8.reuse, R12, R29 ;  /* 0x0000000c081d7223 */ /* 0x042fe2000000001d */
[C---:B------:R-:W-:Y:S01]  /*0680*/  FFMA R26, R8.reuse, R13, R26 ;  /* 0x0000000d081a7223 */ /* 0x040fe2000000001a */
[CC--:B------:R-:W-:Y:S01]  /*0690*/  FFMA R27, R8.reuse, R14.reuse, R27 ;  /* 0x0000000e081b7223 */ /* 0x0c0fe2000000001b */
[----:B------:R-:W-:Y:S01]  /*06a0*/  FFMA R8, R8, R15, R34 ;  /* 0x0000000f08087223 */ /* 0x000fe20000000022 */
[C---:B------:R-:W-:Y:S01]  /*06b0*/  FFMA R31, R12.reuse, R9, R31 ;  /* 0x000000090c1f7223 */ /* 0x040fe2000000001f */
[CC--:B------:R-:W-:Y:S01]  /*06c0*/  FFMA R32, R9.reuse, R13.reuse, R32 ;  /* 0x0000000d09207223 */ /* 0x0c0fe20000000020 */
[C---:B------:R-:W-:Y:S01]  /*06d0*/  FFMA R30, R9.reuse, R14, R30 ;  /* 0x0000000e091e7223 */ /* 0x040fe2000000001e */
[----:B------:R-:W-:Y:S01]  /*06e0*/  FFMA R34, R12, R10, R23 ;  /* 0x0000000a0c227223 */ /* 0x000fe20000000017 */
[C---:B------:R-:W-:Y:S01]  /*06f0*/  FFMA R33, R10.reuse, R13, R33 ;  /* 0x0000000d0a217223 */ /* 0x040fe20000000021 */
[CC--:B------:R-:W-:Y:S01]  /*0700*/  FFMA R35, R10.reuse, R14.reuse, R35 ;  /* 0x0000000e0a237223 */ /* 0x0c0fe20000000023 */
[-C--:B------:R-:W-:Y:S01]  /*0710*/  FFMA R9, R9, R15.reuse, R16 ;  /* 0x0000000f09097223 */ /* 0x080fe20000000010 */
[----:B------:R-:W-:Y:S01]  /*0720*/  FFMA R10, R10, R15, R20 ;  /* 0x0000000f0a0a7223 */ /* 0x000fe20000000014 */
[----:B------:R-:W-:Y:S01]  /*0730*/  FFMA R12, R12, R11, R17 ;  /* 0x0000000b0c0c7223 */ /* 0x000fe20000000011 */
[C---:B------:R-:W-:Y:S01]  /*0740*/  FFMA R13, R11.reuse, R13, R22 ;  /* 0x0000000d0b0d7223 */ /* 0x040fe20000000016 */
[----:B------:R-:W-:Y:S01]  /*0750*/  LDS.128 R16, [R0+0x100] ;  /* 0x0001000000107984 */ /* 0x000fe20000000c00 */
[C---:B------:R-:W-:Y:S01]  /*0760*/  FFMA R25, R11.reuse, R14, R25 ;  /* 0x0000000e0b197223 */ /* 0x040fe20000000019 */
[----:B------:R-:W-:-:S02]  /*0770*/  FFMA R11, R11, R15, R28 ;  /* 0x0000000f0b0b7223 */ /* 0x000fc4000000001c */
[----:B------:R-:W0:Y:S04]  /*0780*/  LDS.128 R20, [R4+0x100] ;  /* 0x0001000004147984 */ /* 0x000e280000000c00 */
[----:B------:R-:W1:Y:S04]  /*0790*/  LDS R16, [R4+0x110] ;  /* 0x0001100004107984 */ /* 0x000e680000000800 */
[----:B------:R-:W2:Y:S01]  /*07a0*/  LDS R14, [R0+0x110] ;  /* 0x00011000000e7984 */ /* 0x000ea20000000800 */
[C---:B0-----:R-:W-:Y:S01]  /*07b0*/  FFMA R29, R17.reuse, R21, R29 ;  /* 0x00000015111d7223 */ /* 0x041fe2000000001d */
[CC--:B------:R-:W-:Y:S01]  /*07c0*/  FFMA R26, R17.reuse, R22.reuse, R26 ;  /* 0x00000016111a7223 */ /* 0x0c0fe2000000001a */
[-C--:B------:R-:W-:Y:S01]  /*07d0*/  FFMA R27, R17, R23.reuse, R27 ;  /* 0x00000017111b7223 */ /* 0x080fe2000000001b */
[CC--:B------:R-:W-:Y:S01]  /*07e0*/  FFMA R32, R18.reuse, R22.reuse, R32 ;  /* 0x0000001612207223 */ /* 0x0c0fe20000000020 */
[----:B------:R-:W-:Y:S01]  /*07f0*/  FFMA R33, R19, R22, R33 ;  /* 0x0000001613217223 */ /* 0x000fe20000000021 */
[----:B-1----:R-:W-:Y:S01]  /*0800*/  FFMA R17, R17, R16, R8 ;  /* 0x0000001011117223 */ /* 0x002fe20000000008 */
[CC--:B------:R-:W-:Y:S01]  /*0810*/  FFMA R31, R21.reuse, R18.reuse, R31 ;  /* 0x00000012151f7223 */ /* 0x0c0fe2000000001f */
[----:B------:R-:W-:Y:S01]  /*0820*/  FFMA R30, R18, R23, R30 ;  /* 0x00000017121e7223 */ /* 0x000fe2000000001e */
[C---:B------:R-:W-:Y:S01]  /*0830*/  FFMA R15, R16.reuse, R18, R9 ;  /* 0x00000012100f7223 */ /* 0x040fe20000000009 */
[----:B------:R-:W-:Y:S01]  /*0840*/  FFMA R34, R21, R19, R34 ;  /* 0x0000001315227223 */ /* 0x000fe20000000022 */
[----:B------:R-:W-:Y:S01]  /*0850*/  FFMA R35, R19, R23, R35 ;  /* 0x0000001713237223 */ /* 0x000fe20000000023 */
[----:B------:R-:W-:Y:S01]  /*0860*/  FFMA R10, R16, R19, R10 ;  /* 0x00000013100a7223 */ /* 0x000fe2000000000a */
[C---:B--2---:R-:W-:Y:S01]  /*0870*/  FFMA R28, R14.reuse, R21, R12 ;  /* 0x000000150e1c7223 */ /* 0x044fe2000000000c */
[C---:B------:R-:W-:Y:S01]  /*0880*/  FFMA R22, R14.reuse, R22, R13 ;  /* 0x000000160e167223 */ /* 0x040fe2000000000d */
[----:B------:R-:W-:Y:S01]  /*0890*/  LDS.64 R18, [R4+0x208] ;  /* 0x0002080004127984 */ /* 0x000fe20000000a00 */
[C---:B------:R-:W-:Y:S01]  /*08a0*/  FFMA R25, R14.reuse, R23, R25 ;  /* 0x000000170e197223 */ /* 0x040fe20000000019 */
[----:B------:R-:W-:-:S02]  /*08b0*/  FFMA R14, R14, R16, R11 ;  /* 0x000000100e0e7223 */ /* 0x000fc4000000000b */
[----:B------:R-:W0:Y:S04]  /*08c0*/  LDS.64 R12, [R0+0x208] ;  /* 0x00020800000c7984 */ /* 0x000e280000000a00 */
[----:B------:R-:W1:Y:S04]  /*08d0*/  LDS.64 R8, [R4+0x210] ;  /* 0x0002100004087984 */ /* 0x000e680000000a00 */
[----:B------:R-:W2:Y:S01]  /*08e0*/  LDS.64 R20, [R0+0x210] ;  /* 0x0002100000147984 */ /* 0x000ea20000000a00 */
[----:B0-----:R-:W-:Y:S01]  /*08f0*/  FFMA R31, R18, R13, R31 ;  /* 0x0000000d121f7223 */ /* 0x001fe2000000001f */
[CC--:B------:R-:W-:Y:S01]  /*0900*/  FFMA R32, R13.reuse, R19.reuse, R32 ;  /* 0x000000130d207223 */ /* 0x0c0fe20000000020 */
[C---:B------:R-:W-:Y:S01]  /*0910*/  FFMA R29, R12.reuse, R18, R29 ;  /* 0x000000120c1d7223 */ /* 0x040fe2000000001d */
[----:B------:R-:W-:Y:S01]  /*0920*/  FFMA R26, R12, R19, R26 ;  /* 0x000000130c1a7223 */ /* 0x000fe2000000001a */
[----:B-1----:R-:W-:Y:S01]  /*0930*/  FFMA R30, R8, R13, R30 ;  /* 0x0000000d081e7223 */ /* 0x002fe2000000001e */
[-C--:B------:R-:W-:Y:S01]  /*0940*/  FFMA R15, R13, R9.reuse, R15 ;  /* 0x000000090d0f7223 */ /* 0x080fe2000000000f */
[C---:B------:R-:W-:Y:S01]  /*0950*/  FFMA R27, R12.reuse, R8, R27 ;  /* 0x000000080c1b7223 */ /* 0x040fe2000000001b */
[----:B------:R-:W-:Y:S01]  /*0960*/  FFMA R12, R12, R9, R17 ;  /* 0x000000090c0c7223 */ /* 0x000fe20000000011 */
[----:B--2---:R-:W-:Y:S01]  /*0970*/  FFMA R13, R18, R21, R28 ;  /* 0x00000015120d7223 */ /* 0x004fe2000000001c */
[C---:B------:R-:W-:Y:S01]  /*0980*/  FFMA R34, R20.reuse, R18, R34 ;  /* 0x0000001214227223 */ /* 0x040fe20000000022 */
[C---:B------:R-:W-:Y:S01]  /*0990*/  FFMA R33, R20.reuse, R19, R33 ;  /* 0x0000001314217223 */ /* 0x040fe20000000021 */
[C---:B------:R-:W-:Y:S01]  /*09a0*/  FFMA R35, R20.reuse, R8, R35 ;  /* 0x0000000814237223 */ /* 0x040fe20000000023 */
[----:B------:R-:W-:Y:S01]  /*09b0*/  FFMA R10, R20, R9, R10 ;  /* 0x00000009140a7223 */ /* 0x000fe2000000000a */
[C---:B------:R-:W-:Y:S01]  /*09c0*/  FFMA R11, R21.reuse, R19, R22 ;  /* 0x00000013150b7223 */ /* 0x040fe20000000016 */
[----:B------:R-:W-:Y:S01]  /*09d0*/  FFMA R25, R8, R21, R25 ;  /* 0x0000001508197223 */ /* 0x000fe20000000019 */
[----:B------:R-:W-:Y:S01]  /*09e0*/  FFMA R28, R21, R9, R14 ;  /* 0x00000009151c7223 */ /* 0x000fe2000000000e */
[----:B------:R-:W-:Y:S04]  /*09f0*/  LDS.128 R16, [R0+0x310] ;  /* 0x0003100000107984 */ /* 0x000fe80000000c00 */
[----:B------:R-:W0:Y:S04]  /*0a00*/  LDS.128 R20, [R4+0x310] ;  /* 0x0003100004147984 */ /* 0x000e280000000c00 */
[----:B------:R-:W1:Y:S04]  /*0a10*/  LDS R8, [R4+0x30c] ;  /* 0x00030c0004087984 */ /* 0x000e680000000800 */
[----:B------:R-:W2:Y:S01]  /*0a20*/  LDS R23, [R0+0x30c] ;  /* 0x00030c0000177984 */ /* 0x000ea20000000800 */
[C---:B0-----:R-:W-:Y:S01]  /*0a30*/  FFMA R32, R16.reuse, R20, R32 ;  /* 0x0000001410207223 */ /* 0x041fe20000000020 */
[----:B------:R-:W-:Y:S01]  /*0a40*/  FFMA R30, R16, R21, R30 ;  /* 0x00000015101e7223 */ /* 0x000fe2000000001e */
[----:B------:R-:W-:Y:S01]  /*0a50*/  FFMA R33, R20, R17, R33 ;  /* 0x0000001114217223 */ /* 0x000fe20000000021 */
[----:B------:R-:W-:Y:S01]  /*0a60*/  FFMA R35, R17, R21, R35 ;  /* 0x0000001511237223 */ /* 0x000fe20000000023 */
[----:B-1----:R-:W-:Y:S01]  /*0a70*/  FFMA R31, R16, R8, R31 ;  /* 0x00000008101f7223 */ /* 0x002fe2000000001f */
[C---:B------:R-:W-:Y:S01]  /*0a80*/  FFMA R34, R8.reuse, R17, R34 ;  /* 0x0000001108227223 */ /* 0x040fe20000000022 */
[----:B------:R-:W-:Y:S01]  /*0a90*/  FFMA R19, R8, R18, R13 ;  /* 0x0000001208137223 */ /* 0x000fe2000000000d */
[----:B------:R-:W-:Y:S01]  /*0aa0*/  FFMA R16, R16, R22, R15 ;  /* 0x0000001610107223 */ /* 0x000fe2000000000f */
[C---:B--2---:R-:W-:Y:S01]  /*0ab0*/  FFMA R29, R23.reuse, R8, R29 ;  /* 0x00000008171d7223 */ /* 0x044fe2000000001d */
[C---:B------:R-:W-:Y:S01]  /*0ac0*/  FFMA R26, R23.reuse, R20, R26 ;  /* 0x00000014171a7223 */ /* 0x040fe2000000001a */
[CC--:B------:R-:W-:Y:S01]  /*0ad0*/  FFMA R27, R23.reuse, R21.reuse, R27 ;  /* 0x00000015171b7223 */ /* 0x0c0fe2000000001b */
[-C--:B------:R-:W-:Y:S01]  /*0ae0*/  FFMA R23, R23, R22.reuse, R12 ;  /* 0x0000001617177223 */ /* 0x080fe2000000000c */
[----:B------:R-:W-:Y:S01]  /*0af0*/  FFMA R17, R17, R22, R10 ;  /* 0x0000001611117223 */ /* 0x000fe2000000000a */
[----:B------:R-:W-:Y:S01]  /*0b00*/  FFMA R20, R20, R18, R11 ;  /* 0x0000001214147223 */ /* 0x000fe2000000000b */
[----:B------:R-:W-:Y:S01]  /*0b10*/  LDS.128 R12, [R4+0x410] ;  /* 0x00041000040c7984 */ /* 0x000fe20000000c00 */
[C---:B------:R-:W-:Y:S01]  /*0b20*/  FFMA R25, R18.reuse, R21, R25 ;  /* 0x0000001512197223 */ /* 0x040fe20000000019 */
[----:B------:R-:W-:-:S02]  /*0b30*/  FFMA R28, R18, R22, R28 ;  /* 0x00000016121c7223 */ /* 0x000fc4000000001c */
[----:B------:R-:W0:Y:S02]  /*0b40*/  LDS.128 R8, [R0+0x410] ;  /* 0x0004100000087984 */ /* 0x000e240000000c00 */
[C---:B0-----:R-:W-:Y:S01]  /*0b50*/  FFMA R29, R8.reuse, R12, R29 ;  /* 0x0000000c081d7223 */ /* 0x041fe2000000001d */
[C---:B------:R-:W-:Y:S01]  /*0b60*/  FFMA R26, R8.reuse, R13, R26 ;  /* 0x0000000d081a7223 */ /* 0x040fe2000000001a */
[-C--:B------:R-:W-:Y:S01]  /*0b70*/  FFMA R27, R8, R14.reuse, R27 ;  /* 0x0000000e081b7223 */ /* 0x080fe2000000001b */
[C---:B------:R-:W-:Y:S01]  /*0b80*/  FFMA R31, R12.reuse, R9, R31 ;  /* 0x000000090c1f7223 */ /* 0x040fe2000000001f */
[CC--:B------:R-:W-:Y:S01]  /*0b90*/  FFMA R32, R9.reuse, R13.reuse, R32 ;  /* 0x0000000d09207223 */ /* 0x0c0fe20000000020 */
[C---:B------:R-:W-:Y:S01]  /*0ba0*/  FFMA R30, R9.reuse, R14, R30 ;  /* 0x0000000e091e7223 */ /* 0x040fe2000000001e */
[----:B------:R-:W-:Y:S01]  /*0bb0*/  FFMA R34, R12, R10, R34 ;  /* 0x0000000a0c227223 */ /* 0x000fe20000000022 */
[C---:B------:R-:W-:Y:S01]  /*0bc0*/  FFMA R33, R10.reuse, R13, R33 ;  /* 0x0000000d0a217223 */ /* 0x040fe20000000021 */
[-C--:B------:R-:W-:Y:S01]  /*0bd0*/  FFMA R35, R10, R14.reuse, R35 ;  /* 0x0000000e0a237223 */ /* 0x080fe20000000023 */
[-C--:B------:R-:W-:Y:S01]  /*0be0*/  FFMA R8, R8, R15.reuse, R23 ;  /* 0x0000000f08087223 */ /* 0x080fe20000000017 */
        /* <DEDUP_REMOVED lines=11> */
[C---:B------:R-:W-:Y:S01]  /*0ca0*/  FFMA R26, R17.reuse, R22, R26 ;  /* 0x00000016111a7223 */ /* 0x040fe2000000001a */
[-C--:B------:R-:W-:Y:S01]  /*0cb0*/  FFMA R27, R17, R23.reuse, R27 ;  /* 0x00000017111b7223 */ /* 0x080fe2000000001b */
[C---:B------:R-:W-:Y:S01]  /*0cc0*/  FFMA R31, R21.reuse, R18, R31 ;  /* 0x00000012151f7223 */ /* 0x040fe2000000001f */
[CC--:B------:R-:W-:Y:S01]  /*0cd0*/  FFMA R32, R18.reuse, R22.reuse, R32 ;  /* 0x0000001612207223 */ /* 0x0c0fe20000000020 */
[----:B------:R-:W-:Y:S01]  /*0ce0*/  FFMA R30, R18, R23, R30 ;  /* 0x00000017121e7223 */ /* 0x000fe2000000001e */
[----:B------:R-:W-:Y:S01]  /*0cf0*/  FFMA R34, R21, R19, R34 ;  /* 0x0000001315227223 */ /* 0x000fe20000000022 */
[C---:B------:R-:W-:Y:S01]  /*0d00*/  FFMA R33, R19.reuse, R22, R33 ;  /* 0x0000001613217223 */ /* 0x040fe20000000021 */
[----:B------:R-:W-:Y:S01]  /*0d10*/  FFMA R35, R19, R23, R35 ;  /* 0x0000001713237223 */ /* 0x000fe20000000023 */
[----:B-1----:R-:W-:Y:S01]  /*0d20*/  FFMA R17, R17, R16, R8 ;  /* 0x0000001011117223 */ /* 0x002fe20000000008 */
[C---:B------:R-:W-:Y:S01]  /*0d30*/  FFMA R18, R16.reuse, R18, R9 ;  /* 0x0000001210127223 */ /* 0x040fe20000000009 */
        /* <DEDUP_REMOVED lines=9> */
[C---:B0-----:R-:W-:Y:S01]  /*0dd0*/  FFMA R29, R10.reuse, R12, R29 ;  /* 0x0000000c0a1d7223 */ /* 0x041fe2000000001d */
[----:B------:R-:W-:Y:S01]  /*0de0*/  FFMA R26, R10, R13, R26 ;  /* 0x0000000d0a1a7223 */ /* 0x000fe2000000001a */
[----:B------:R-:W-:Y:S01]  /*0df0*/  FFMA R31, R12, R11, R31 ;  /* 0x0000000b0c1f7223 */ /* 0x000fe2000000001f */
[C---:B------:R-:W-:Y:S01]  /*0e00*/  FFMA R32, R11.reuse, R13, R32 ;  /* 0x0000000d0b207223 */ /* 0x040fe20000000020 */
[----:B-1----:R-:W-:Y:S01]  /*0e10*/  FFMA R27, R10, R8, R27 ;  /* 0x000000080a1b7223 */ /* 0x002fe2000000001b */
[----:B------:R-:W-:Y:S01]  /*0e20*/  FFMA R30, R8, R11, R30 ;  /* 0x0000000b081e7223 */ /* 0x000fe2000000001e */
[-C--:B------:R-:W-:Y:S01]  /*0e30*/  FFMA R10, R10, R9.reuse, R17 ;  /* 0x000000090a0a7223 */ /* 0x080fe20000000011 */
        /* <DEDUP_REMOVED lines=9> */
[----:B------:R-:W-:Y:S04]  /*0ed0*/  LDS.128 R16, [R0+0x720] ;  /* 0x0007200000107984 */ /* 0x000fe80000000c00 */
[----:B------:R-:W0:Y:S04]  /*0ee0*/  LDS R8, [R4+0x71c] ;  /* 0x00071c0004087984 */ /* 0x000e280000000800 */
[----:B------:R-:W1:Y:S04]  /*0ef0*/  LDS.128 R20, [R4+0x720] ;  /* 0x0007200004147984 */ /* 0x000e680000000c00 */
[----:B------:R-:W2:Y:S01]  /*0f00*/  LDS R9, [R0+0x71c] ;  /* 0x00071c0000097984 */ /* 0x000ea20000000800 */
[----:B0-----:R-:W-:Y:S01]  /*0f10*/  FFMA R31, R16, R8, R31 ;  /* 0x00000008101f7223 */ /* 0x001fe2000000001f */
[C---:B------:R-:W-:Y:S01]  /*0f20*/  FFMA R19, R8.reuse, R18, R15 ;  /* 0x0000001208137223 */ /* 0x040fe2000000000f */
[----:B-1----:R-:W-:Y:S01]  /*0f30*/  FFMA R23, R8, R17, R34 ;  /* 0x0000001108177223 */ /* 0x002fe20000000022 */
[CC--:B------:R-:W-:Y:S01]  /*0f40*/  FFMA R32, R16.reuse, R20.reuse, R32 ;  /* 0x0000001410207223 */ /* 0x0c0fe20000000020 */
[----:B------:R-:W-:Y:S01]  /*0f50*/  FFMA R30, R16, R21, R30 ;  /* 0x00000015101e7223 */ /* 0x000fe2000000001e */
[----:B------:R-:W-:Y:S01]  /*0f60*/  FFMA R33, R20, R17, R33 ;  /* 0x0000001114217223 */ /* 0x000fe20000000021 */
[----:B--2---:R-:W-:Y:S01]  /*0f70*/  FFMA R26, R9, R20, R26 ;  /* 0x00000014091a7223 */ /* 0x004fe2000000001a */
[-C--:B------:R-:W-:Y:S01]  /*0f80*/  FFMA R35, R17, R21.reuse, R35 ;  /* 0x0000001511237223 */ /* 0x080fe20000000023 */
[C---:B------:R-:W-:Y:S01]  /*0f90*/  FFMA R29, R9.reuse, R8, R29 ;  /* 0x00000008091d7223 */ /* 0x040fe2000000001d */
[CC--:B------:R-:W-:Y:S01]  /*0fa0*/  FFMA R27, R9.reuse, R21.reuse, R27 ;  /* 0x00000015091b7223 */ /* 0x0c0fe2000000001b */
[-C--:B------:R-:W-:Y:S01]  /*0fb0*/  FFMA R34, R9, R22.reuse, R10 ;  /* 0x0000001609227223 */ /* 0x080fe2000000000a */
        /* <DEDUP_REMOVED lines=30> */
[----:B------:R-:W-:Y:S01]  /*11a0*/  FFMA R31, R21, R18, R31 ;  /* 0x00000012151f7223 */ /* 0x000fe2000000001f */
[----:B-1----:R-:W-:Y:S01]  /*11b0*/  FFMA R34, R17, R16, R34 ;  /* 0x0000001011227223 */ /* 0x002fe20000000022 */
[CC--:B------:R-:W-:Y:S01]  /*11c0*/  FFMA R32, R18.reuse, R22.reuse, R32 ;  /* 0x0000001612207223 */ /* 0x0c0fe20000000020 */
[----:B------:R-:W-:Y:S01]  /*11d0*/  FFMA R30, R18, R23, R30 ;  /* 0x00000017121e7223 */ /* 0x000fe2000000001e */
[----:B------:R-:W-:Y:S01]  /*11e0*/  FFMA R15, R21, R19, R8 ;  /* 0x00000013150f7223 */ /* 0x000fe20000000008 */
[C---:B------:R-:W-:Y:S01]  /*11f0*/  FFMA R33, R19.reuse, R22, R33 ;  /* 0x0000001613217223 */ /* 0x040fe20000000021 */
[----:B------:R-:W-:Y:S01]  /*1200*/  FFMA R35, R19, R23, R35 ;  /* 0x0000001713237223 */ /* 0x000fe20000000023 */
        /* <DEDUP_REMOVED lines=14> */
[C---:B-1----:R-:W-:Y:S01]  /*12f0*/  FFMA R27, R10.reuse, R8, R27 ;  /* 0x000000080a1b7223 */ /* 0x042fe2000000001b */
[----:B------:R-:W-:Y:S01]  /*1300*/  FFMA R34, R10, R9, R34 ;  /* 0x000000090a227223 */ /* 0x000fe20000000022 */
[----:B------:R-:W-:Y:S01]  /*1310*/  FFMA R30, R8, R11, R30 ;  /* 0x0000000b081e7223 */ /* 0x000fe2000000001e */
        /* <DEDUP_REMOVED lines=14> */
[----:B------:R-:W-:Y:S01]  /*1400*/  FFMA R19, R8, R17, R15 ;  /* 0x0000001108137223 */ /* 0x000fe2000000000f */
[CC--:B-1----:R-:W-:Y:S01]  /*1410*/  FFMA R32, R16.reuse, R20.reuse, R32 ;  /* 0x0000001410207223 */ /* 0x0c2fe20000000020 */
[----:B------:R-:W-:Y:S01]  /*1420*/  FFMA R30, R16, R21, R30 ;  /* 0x00000015101e7223 */ /* 0x000fe2000000001e */
[----:B------:R-:W-:Y:S01]  /*1430*/  FFMA R33, R20, R17, R33 ;  /* 0x0000001114217223 */ /* 0x000fe20000000021 */
[-C--:B------:R-:W-:Y:S01]  /*1440*/  FFMA R35, R17, R21.reuse, R35 ;  /* 0x0000001511237223 */ /* 0x080fe20000000023 */
[C---:B--2---:R-:W-:Y:S01]  /*1450*/  FFMA R26, R9.reuse, R20, R26 ;  /* 0x00000014091a7223 */ /* 0x044fe2000000001a */
[----:B------:R-:W-:Y:S01]  /*1460*/  FFMA R23, R8, R18, R12 ;  /* 0x0000001208177223 */ /* 0x000fe2000000000c */
        /* <DEDUP_REMOVED lines=32> */
[CC--:B------:R-:W-:Y:S01]  /*1670*/  FFMA R27, R17.reuse, R23.reuse, R27 ;  /* 0x00000017111b7223 */ /* 0x0c0fe2000000001b */
[C---:B------:R-:W-:Y:S01]  /*1680*/  FFMA R32, R18.reuse, R22, R32 ;  /* 0x0000001612207223 */ /* 0x040fe20000000020 */
[----:B-1----:R-:W-:Y:S01]  /*1690*/  FFMA R34, R17, R16, R34 ;  /* 0x0000001011227223 */ /* 0x002fe20000000022 */
[----:B------:R-:W-:Y:S01]  /*16a0*/  FFMA R33, R19, R22, R33 ;  /* 0x0000001613217223 */ /* 0x000fe20000000021 */
        /* <DEDUP_REMOVED lines=11> */
[----:B------:R-:W-:Y:S04]  /*1760*/  LDS.64 R12, [R4+0xe38] ;  /* 0x000e3800040c7984 */ /* 0x000fe80000000a00 */
[----:B------:R-:W0:Y:S04]  /*1770*/  LDS.64 R20, [R0+0xe40] ;  /* 0x000e400000147984 */ /* 0x000e280000000a00 */
[----:B------:R-:W1:Y:S01]  /*1780*/  LDS.64 R8, [R0+0xe38] ;  /* 0x000e380000087984 */ /* 0x000e620000000a00 */
[C---:B0-----:R-:W-:Y:S01]  /*1790*/  FFMA R23, R20.reuse, R12, R15 ;  /* 0x0000000c14177223 */ /* 0x041fe2000000000f */
[C---:B------:R-:W-:Y:S01]  /*17a0*/  FFMA R33, R20.reuse, R13, R33 ;  /* 0x0000000d14217223 */ /* 0x040fe20000000021 */
[C---:B------:R-:W-:Y:S01]  /*17b0*/  FFMA R35, R20.reuse, R18, R35 ;  /* 0x0000001214237223 */ /* 0x040fe20000000023 */
[----:B------:R-:W-:Y:S01]  /*17c0*/  FFMA R20, R20, R19, R10 ;  /* 0x0000001314147223 */ /* 0x000fe2000000000a */
[C---:B-1----:R-:W-:Y:S01]  /*17d0*/  FFMA R29, R8.reuse, R12, R29 ;  /* 0x0000000c081d7223 */ /* 0x042fe2000000001d */
        /* <DEDUP_REMOVED lines=8> */
[----:B------:R-:W-:Y:S01]  /*1860*/  LDS.128 R8, [R4+0xf40] ;  /* 0x000f400004087984 */ /* 0x000fe20000000c00 */
[C---:B------:R-:W-:Y:S01]  /*1870*/  FFMA R22, R21.reuse, R13, R22 ;  /* 0x0000000d15167223 */ /* 0x040fe20000000016 */
[----:B------:R-:W-:Y:S01]  /*1880*/  FFMA R25, R18, R21, R25 ;  /* 0x0000001512197223 */ /* 0x000fe20000000019 */
[----:B------:R-:W-:Y:S01]  /*1890*/  FFMA R28, R21, R19, R28 ;  /* 0x00000013151c7223 */ /* 0x000fe2000000001c */
[----:B------:R-:W-:Y:S04]  /*18a0*/  LDS R4, [R4+0xf3c] ;  /* 0x000f3c0004047984 */ /* 0x000fe80000000800 */
[----:B------:R-:W0:Y:S04]  /*18b0*/  LDS R11, [R0+0xf3c] ;  /* 0x000f3c00000b7984 */ /* 0x000e280000000800 */
[----:B------:R-:W1:Y:S01]  /*18c0*/  LDS.128 R12, [R0+0xf40] ;  /* 0x000f4000000c7984 */ /* 0x000e620000000c00 */
[C---:B0-----:R-:W-:Y:S01]  /*18d0*/  FFMA R29, R11.reuse, R4, R29 ;  /* 0x000000040b1d7223 */ /* 0x041fe2000000001d */
[C---:B------:R-:W-:Y:S01]  /*18e0*/  FFMA R26, R11.reuse, R8, R26 ;  /* 0x000000080b1a7223 */ /* 0x040fe2000000001a */
[CC--:B------:R-:W-:Y:S01]  /*18f0*/  FFMA R27, R11.reuse, R9.reuse, R27 ;  /* 0x000000090b1b7223 */ /* 0x0c0fe2000000001b */
[----:B------:R-:W-:Y:S01]  /*1900*/  FFMA R34, R11, R10, R34 ;  /* 0x0000000a0b227223 */ /* 0x000fe20000000022 */
[C---:B-1----:R-:W-:Y:S01]  /*1910*/  FFMA R31, R12.reuse, R4, R31 ;  /* 0x000000040c1f7223 */ /* 0x042fe2000000001f */
[C---:B------:R-:W-:Y:S01]  /*1920*/  FFMA R32, R12.reuse, R8, R32 ;  /* 0x000000080c207223 */ /* 0x040fe20000000020 */
[C---:B------:R-:W-:Y:S01]  /*1930*/  FFMA R30, R12.reuse, R9, R30 ;  /* 0x000000090c1e7223 */ /* 0x040fe2000000001e */
[-C--:B------:R-:W-:Y:S01]  /*1940*/  FFMA R16, R12, R10.reuse, R16 ;  /* 0x0000000a0c107223 */ /* 0x080fe20000000010 */
[-C--:B------:R-:W-:Y:S01]  /*1950*/  FFMA R23, R4, R13.reuse, R23 ;  /* 0x0000000d04177223 */ /* 0x080fe20000000017 */
[----:B------:R-:W-:Y:S01]  /*1960*/  FFMA R33, R8, R13, R33 ;  /* 0x0000000d08217223 */ /* 0x000fe20000000021 */
[CC--:B------:R-:W-:Y:S01]  /*1970*/  FFMA R35, R13.reuse, R9.reuse, R35 ;  /* 0x000000090d237223 */ /* 0x0c0fe20000000023 */
[----:B------:R-:W-:Y:S01]  /*1980*/  FFMA R20, R13, R10, R20 ;  /* 0x0000000a0d147223 */ /* 0x000fe20000000014 */
[-C--:B------:R-:W-:Y:S01]  /*1990*/  FFMA R17, R4, R14.reuse, R17 ;  /* 0x0000000e04117223 */ /* 0x080fe20000000011 */
[----:B------:R-:W-:Y:S01]  /*19a0*/  FFMA R22, R8, R14, R22 ;  /* 0x0000000e08167223 */ /* 0x000fe20000000016 */
[C---:B------:R-:W-:Y:S01]  /*19b0*/  FFMA R25, R14.reuse, R9, R25 ;  /* 0x000000090e197223 */ /* 0x040fe20000000019 */
[----:B------:R-:W-:Y:S01]  /*19c0*/  FFMA R28, R14, R10, R28 ;  /* 0x0000000a0e1c7223 */ /* 0x000fe2000000001c */
[----:B------:R-:W-:Y:S06]  /*19d0*/  BAR.SYNC.DEFER_BLOCKING 0x0 ;  /* 0x0000000000007b1d */ /* 0x000fec0000010000 */
[----:B------:R-:W-:Y:S05]  /*19e0*/  BRA.U !UP0, `(.L_x_26) ;  /* 0xffffffe908147547 */ /* 0x000fea000b83ffff */
.L_x_20:
[----:B------:R-:W0:Y:S01]  /*19f0*/  LDCU.64 UR8, c[0x0][0x398] ;  /* 0x00007300ff0877ac */ /* 0x000e220008000a00 */
[----:B------:R-:W1:Y:S01]  /*1a00*/  LDC.64 R2, c[0x0][0x390] ;  /* 0x0000e400ff027b82 */ /* 0x000e620000000a00 */
[C---:B------:R-:W-:Y:S02]  /*1a10*/  IADD3 R0, PT, PT, R7.reuse, 0x1, RZ ;  /* 0x0000000107007810 */ /* 0x040fe40007ffe0ff */
[C---:B------:R-:W-:Y:S02]  /*1a20*/  IADD3 R4, PT, PT, R7.reuse, 0x2, RZ ;  /* 0x0000000207047810 */ /* 0x040fe40007ffe0ff */
[C---:B------:R-:W-:Y:S02]  /*1a30*/  IADD3 R8, PT, PT, R24.reuse, 0x1, RZ ;  /* 0x0000000118087810 */ /* 0x040fe40007ffe0ff */
[----:B0-----:R-:W-:Y:S01]  /*1a40*/  ISETP.GE.AND P2, PT, R7, UR9, PT ;  /* 0x0000000907007c0c */ /* 0x001fe2000bf46270 */
        /* <DEDUP_REMOVED lines=48> */
.L_x_27:
        /* <DEDUP_REMOVED lines=11> */
.L_x_29:


//--------------------- .nv.shared._Z13asyncCopyGemmILi64ELi64ELi16ELi4ELi4EEvPKfS1_Pfiii --------------------------
	.section	.nv.shared._Z13asyncCopyGemmILi64ELi64ELi16ELi4ELi4EEvPKfS1_Pfiii,"aw",@nobits
	.sectionflags	@""
	.align	4
.nv.shared._Z13asyncCopyGemmILi64ELi64ELi16ELi4ELi4EEvPKfS1_Pfiii:
	.zero		17664


//--------------------- .nv.shared.reserved.0     --------------------------
	.section	.nv.shared.reserved.0,"aw",@nobits
	.weak		__nv_reservedSMEM_offset_0_alias
	.size		__nv_reservedSMEM_offset_0_alias, 0, 64
	.other		__nv_reservedSMEM_offset_0_alias,@"STO_CUDA_RESERVED_SHARED STV_DEFAULT"
__nv_reservedSMEM_offset_0_alias:
	.zero		0
	.zero		64


//--------------------- .nv.shared._Z12syncLoadGemmILi64ELi64ELi16ELi4ELi4EEvPKfS1_Pfiii --------------------------
	.section	.nv.shared._Z12syncLoadGemmILi64ELi64ELi16ELi4ELi4EEvPKfS1_Pfiii,"aw",@nobits
	.sectionflags	@""
	.align	4
.nv.shared._Z12syncLoadGemmILi64ELi64ELi16ELi4ELi4EEvPKfS1_Pfiii:
	.zero		9344


//--------------------- .nv.constant0._Z13asyncCopyGemmILi64ELi64ELi16ELi4ELi4EEvPKfS1_Pfiii --------------------------
	.section	.nv.constant0._Z13asyncCopyGemmILi64ELi64ELi16ELi4ELi4EEvPKfS1_Pfiii,"a",@progbits
	.sectionflags	@""
	.align	4
.nv.constant0._Z13asyncCopyGemmILi64ELi64ELi16ELi4ELi4EEvPKfS1_Pfiii:
	.zero		932


//--------------------- .nv.constant0._Z12syncLoadGemmILi64ELi64ELi16ELi4ELi4EEvPKfS1_Pfiii --------------------------
	.section	.nv.constant0._Z12syncLoadGemmILi64ELi64ELi16ELi4ELi4EEvPKfS1_Pfiii,"a",@progbits
	.sectionflags	@""
	.align	4
.nv.constant0._Z12syncLoadGemmILi64ELi64ELi16ELi4ELi4EEvPKfS1_Pfiii:
	.zero		932


//--------------------- SYMBOLS --------------------------

	.type		.nv.reservedSmem.offset0,@object
	.size		.nv.reservedSmem.offset0,0x4
	.type		.nv.reservedSmem.cap,@object
	.size		.nv.reservedSmem.cap,0x4
